//
// Generated by NVIDIA NVVM Compiler
//
// Compiler Build ID: CL-36424714
// Cuda compilation tools, release 13.0, V13.0.88
// Based on NVVM 20.0.0
//

.version 9.0
.target sm_100
.address_size 64

	// .globl	_Z26multihead_attention_kernelPKfS0_S0_Pfiii
// _ZZ16block_reduce_sumfE6shared has been demoted
.extern .shared .align 16 .b8 shared_mem[];

.visible .entry _Z26multihead_attention_kernelPKfS0_S0_Pfiii(
	.param .u64 .ptr .align 1 _Z26multihead_attention_kernelPKfS0_S0_Pfiii_param_0,
	.param .u64 .ptr .align 1 _Z26multihead_attention_kernelPKfS0_S0_Pfiii_param_1,
	.param .u64 .ptr .align 1 _Z26multihead_attention_kernelPKfS0_S0_Pfiii_param_2,
	.param .u64 .ptr .align 1 _Z26multihead_attention_kernelPKfS0_S0_Pfiii_param_3,
	.param .u32 _Z26multihead_attention_kernelPKfS0_S0_Pfiii_param_4,
	.param .u32 _Z26multihead_attention_kernelPKfS0_S0_Pfiii_param_5,
	.param .u32 _Z26multihead_attention_kernelPKfS0_S0_Pfiii_param_6
)
{
	.reg .pred 	%p<80>;
	.reg .b32 	%r<218>;
	.reg .b32 	%f<456>;
	.reg .b64 	%rd<70>;
	// demoted variable
	.shared .align 4 .b8 _ZZ16block_reduce_sumfE6shared[128];
	ld.param.u64 	%rd12, [_Z26multihead_attention_kernelPKfS0_S0_Pfiii_param_0];
	ld.param.u64 	%rd13, [_Z26multihead_attention_kernelPKfS0_S0_Pfiii_param_1];
	ld.param.u64 	%rd14, [_Z26multihead_attention_kernelPKfS0_S0_Pfiii_param_2];
	ld.param.u64 	%rd15, [_Z26multihead_attention_kernelPKfS0_S0_Pfiii_param_3];
	ld.param.u32 	%r67, [_Z26multihead_attention_kernelPKfS0_S0_Pfiii_param_4];
	ld.param.u32 	%r68, [_Z26multihead_attention_kernelPKfS0_S0_Pfiii_param_5];
	ld.param.u32 	%r69, [_Z26multihead_attention_kernelPKfS0_S0_Pfiii_param_6];
	cvta.to.global.u64 	%rd1, %rd13;
	cvta.to.global.u64 	%rd2, %rd12;
	cvta.to.global.u64 	%rd3, %rd14;
	cvta.to.global.u64 	%rd4, %rd15;
	div.s32 	%r1, %r68, %r69;
	mov.u32 	%r2, %ctaid.x;
	mov.u32 	%r3, %tid.x;
	div.s32 	%r200, %r3, %r1;
	mul.lo.s32 	%r70, %r200, %r1;
	sub.s32 	%r5, %r3, %r70;
	setp.ge.s32 	%p1, %r3, %r68;
	@%p1 bra 	$L__BB0_2;
	mad.lo.s32 	%r71, %r68, %r2, %r3;
	mul.wide.u32 	%rd16, %r71, 4;
	add.s64 	%rd17, %rd4, %rd16;
	mov.b32 	%r72, 0;
	st.global.u32 	[%rd17], %r72;
$L__BB0_2:
	barrier.sync 	0;
	setp.ge.s32 	%p2, %r200, %r69;
	@%p2 bra 	$L__BB0_72;
	mul.lo.s32 	%r6, %r68, %r2;
	cvt.rn.f32.s32 	%f64, %r1;
	abs.f32 	%f65, %f64;
	setp.lt.f32 	%p3, %f65, 0f00800000;
	mul.f32 	%f66, %f64, 0f4B800000;
	selp.f32 	%f1, %f66, %f64, %p3;
	mov.b32 	%r73, %f1;
	and.b32  	%r74, %r73, 16777215;
	or.b32  	%r75, %r74, 1056964608;
	mov.b32 	%f2, %r75;
	sub.s32 	%r76, %r75, %r73;
	add.s32 	%r77, %r76, 201326592;
	selp.b32 	%r78, %r77, %r76, %p3;
	neg.f32 	%f3, %f2;
	shr.s32 	%r7, %r78, 1;
	mov.u32 	%r8, %ntid.x;
	and.b32  	%r9, %r3, 31;
	shr.u32 	%r79, %r3, 3;
	mov.u32 	%r80, _ZZ16block_reduce_sumfE6shared;
	add.s32 	%r10, %r80, %r79;
	shr.u32 	%r11, %r8, 5;
	shl.b32 	%r81, %r3, 2;
	and.b32  	%r82, %r81, 124;
	add.s32 	%r12, %r80, %r82;
	cvt.rn.f32.u32 	%f4, %r8;
	and.b32  	%r13, %r1, 15;
	and.b32  	%r14, %r1, 7;
	add.s32 	%r15, %r3, %r8;
	max.s32 	%r83, %r67, %r15;
	setp.lt.s32 	%p4, %r15, %r67;
	selp.u32 	%r84, 1, 0, %p4;
	add.s32 	%r85, %r15, %r84;
	sub.s32 	%r86, %r83, %r85;
	div.u32 	%r87, %r86, %r8;
	add.s32 	%r16, %r87, %r84;
	add.s32 	%r88, %r16, 1;
	and.b32  	%r17, %r67, 15;
	and.b32  	%r18, %r67, 7;
	and.b32  	%r19, %r1, 2147483632;
	and.b32  	%r20, %r1, 3;
	and.b32  	%r21, %r88, 3;
	mov.u32 	%r89, shared_mem;
	add.s32 	%r22, %r89, %r81;
	shl.b32 	%r23, %r8, 2;
	add.s32 	%r24, %r22, %r23;
	add.s32 	%r25, %r15, %r8;
	add.s32 	%r26, %r24, %r23;
	add.s32 	%r27, %r25, %r8;
	and.b32  	%r28, %r67, 2147483632;
	and.b32  	%r29, %r67, 3;
	neg.s32 	%r30, %r19;
	add.s64 	%rd5, %rd2, 32;
	add.s64 	%rd6, %rd1, 32;
$L__BB0_4:
	setp.ge.s32 	%p5, %r3, %r67;
	@%p5 bra 	$L__BB0_24;
	mul.lo.s32 	%r32, %r200, %r1;
	add.s32 	%r33, %r32, %r6;
	mov.u32 	%r201, %r3;
$L__BB0_6:
	setp.lt.s32 	%p6, %r1, 1;
	mov.f32 	%f434, 0f00000000;
	@%p6 bra 	$L__BB0_20;
	setp.lt.u32 	%p7, %r1, 16;
	mad.lo.s32 	%r35, %r201, %r68, %r32;
	mov.f32 	%f434, 0f00000000;
	mov.b32 	%r206, 0;
	@%p7 bra 	$L__BB0_10;
	mov.f32 	%f434, 0f00000000;
	mov.u32 	%r202, %r35;
	mov.u32 	%r203, %r33;
	mov.u32 	%r204, %r30;
$L__BB0_9:
	.pragma "nounroll";
	mul.wide.s32 	%rd18, %r203, 4;
	add.s64 	%rd19, %rd5, %rd18;
	mul.wide.s32 	%rd20, %r202, 4;
	add.s64 	%rd21, %rd6, %rd20;
	ld.global.nc.f32 	%f71, [%rd19+-32];
	ld.global.nc.f32 	%f72, [%rd21+-32];
	fma.rn.f32 	%f73, %f71, %f72, %f434;
	ld.global.nc.f32 	%f74, [%rd19+-28];
	ld.global.nc.f32 	%f75, [%rd21+-28];
	fma.rn.f32 	%f76, %f74, %f75, %f73;
	ld.global.nc.f32 	%f77, [%rd19+-24];
	ld.global.nc.f32 	%f78, [%rd21+-24];
	fma.rn.f32 	%f79, %f77, %f78, %f76;
	ld.global.nc.f32 	%f80, [%rd19+-20];
	ld.global.nc.f32 	%f81, [%rd21+-20];
	fma.rn.f32 	%f82, %f80, %f81, %f79;
	ld.global.nc.f32 	%f83, [%rd19+-16];
	ld.global.nc.f32 	%f84, [%rd21+-16];
	fma.rn.f32 	%f85, %f83, %f84, %f82;
	ld.global.nc.f32 	%f86, [%rd19+-12];
	ld.global.nc.f32 	%f87, [%rd21+-12];
	fma.rn.f32 	%f88, %f86, %f87, %f85;
	ld.global.nc.f32 	%f89, [%rd19+-8];
	ld.global.nc.f32 	%f90, [%rd21+-8];
	fma.rn.f32 	%f91, %f89, %f90, %f88;
	ld.global.nc.f32 	%f92, [%rd19+-4];
	ld.global.nc.f32 	%f93, [%rd21+-4];
	fma.rn.f32 	%f94, %f92, %f93, %f91;
	ld.global.nc.f32 	%f95, [%rd19];
	ld.global.nc.f32 	%f96, [%rd21];
	fma.rn.f32 	%f97, %f95, %f96, %f94;
	ld.global.nc.f32 	%f98, [%rd19+4];
	ld.global.nc.f32 	%f99, [%rd21+4];
	fma.rn.f32 	%f100, %f98, %f99, %f97;
	ld.global.nc.f32 	%f101, [%rd19+8];
	ld.global.nc.f32 	%f102, [%rd21+8];
	fma.rn.f32 	%f103, %f101, %f102, %f100;
	ld.global.nc.f32 	%f104, [%rd19+12];
	ld.global.nc.f32 	%f105, [%rd21+12];
	fma.rn.f32 	%f106, %f104, %f105, %f103;
	ld.global.nc.f32 	%f107, [%rd19+16];
	ld.global.nc.f32 	%f108, [%rd21+16];
	fma.rn.f32 	%f109, %f107, %f108, %f106;
	ld.global.nc.f32 	%f110, [%rd19+20];
	ld.global.nc.f32 	%f111, [%rd21+20];
	fma.rn.f32 	%f112, %f110, %f111, %f109;
	ld.global.nc.f32 	%f113, [%rd19+24];
	ld.global.nc.f32 	%f114, [%rd21+24];
	fma.rn.f32 	%f115, %f113, %f114, %f112;
	ld.global.nc.f32 	%f116, [%rd19+28];
	ld.global.nc.f32 	%f117, [%rd21+28];
	fma.rn.f32 	%f434, %f116, %f117, %f115;
	add.s32 	%r204, %r204, 16;
	add.s32 	%r203, %r203, 16;
	add.s32 	%r202, %r202, 16;
	setp.ne.s32 	%p8, %r204, 0;
	mov.u32 	%r206, %r19;
	@%p8 bra 	$L__BB0_9;
$L__BB0_10:
	setp.eq.s32 	%p9, %r13, 0;
	@%p9 bra 	$L__BB0_20;
	add.s32 	%r91, %r13, -1;
	setp.lt.u32 	%p10, %r91, 7;
	@%p10 bra 	$L__BB0_13;
	add.s32 	%r92, %r33, %r206;
	mul.wide.s32 	%rd22, %r92, 4;
	add.s64 	%rd23, %rd2, %rd22;
	ld.global.nc.f32 	%f119, [%rd23];
	add.s32 	%r93, %r35, %r206;
	mul.wide.s32 	%rd24, %r93, 4;
	add.s64 	%rd25, %rd1, %rd24;
	ld.global.nc.f32 	%f120, [%rd25];
	fma.rn.f32 	%f121, %f119, %f120, %f434;
	ld.global.nc.f32 	%f122, [%rd23+4];
	ld.global.nc.f32 	%f123, [%rd25+4];
	fma.rn.f32 	%f124, %f122, %f123, %f121;
	ld.global.nc.f32 	%f125, [%rd23+8];
	ld.global.nc.f32 	%f126, [%rd25+8];
	fma.rn.f32 	%f127, %f125, %f126, %f124;
	ld.global.nc.f32 	%f128, [%rd23+12];
	ld.global.nc.f32 	%f129, [%rd25+12];
	fma.rn.f32 	%f130, %f128, %f129, %f127;
	ld.global.nc.f32 	%f131, [%rd23+16];
	ld.global.nc.f32 	%f132, [%rd25+16];
	fma.rn.f32 	%f133, %f131, %f132, %f130;
	ld.global.nc.f32 	%f134, [%rd23+20];
	ld.global.nc.f32 	%f135, [%rd25+20];
	fma.rn.f32 	%f136, %f134, %f135, %f133;
	ld.global.nc.f32 	%f137, [%rd23+24];
	ld.global.nc.f32 	%f138, [%rd25+24];
	fma.rn.f32 	%f139, %f137, %f138, %f136;
	ld.global.nc.f32 	%f140, [%rd23+28];
	ld.global.nc.f32 	%f141, [%rd25+28];
	fma.rn.f32 	%f434, %f140, %f141, %f139;
	add.s32 	%r206, %r206, 8;
$L__BB0_13:
	setp.eq.s32 	%p11, %r14, 0;
	@%p11 bra 	$L__BB0_20;
	add.s32 	%r94, %r14, -1;
	setp.lt.u32 	%p12, %r94, 3;
	@%p12 bra 	$L__BB0_16;
	add.s32 	%r95, %r33, %r206;
	mul.wide.s32 	%rd26, %r95, 4;
	add.s64 	%rd27, %rd2, %rd26;
	ld.global.nc.f32 	%f143, [%rd27];
	add.s32 	%r96, %r35, %r206;
	mul.wide.s32 	%rd28, %r96, 4;
	add.s64 	%rd29, %rd1, %rd28;
	ld.global.nc.f32 	%f144, [%rd29];
	fma.rn.f32 	%f145, %f143, %f144, %f434;
	ld.global.nc.f32 	%f146, [%rd27+4];
	ld.global.nc.f32 	%f147, [%rd29+4];
	fma.rn.f32 	%f148, %f146, %f147, %f145;
	ld.global.nc.f32 	%f149, [%rd27+8];
	ld.global.nc.f32 	%f150, [%rd29+8];
	fma.rn.f32 	%f151, %f149, %f150, %f148;
	ld.global.nc.f32 	%f152, [%rd27+12];
	ld.global.nc.f32 	%f153, [%rd29+12];
	fma.rn.f32 	%f434, %f152, %f153, %f151;
	add.s32 	%r206, %r206, 4;
$L__BB0_16:
	setp.eq.s32 	%p13, %r20, 0;
	@%p13 bra 	$L__BB0_20;
	setp.eq.s32 	%p14, %r20, 1;
	add.s32 	%r97, %r33, %r206;
	mul.wide.s32 	%rd30, %r97, 4;
	add.s64 	%rd7, %rd2, %rd30;
	ld.global.nc.f32 	%f154, [%rd7];
	add.s32 	%r98, %r35, %r206;
	mul.wide.s32 	%rd31, %r98, 4;
	add.s64 	%rd8, %rd1, %rd31;
	ld.global.nc.f32 	%f155, [%rd8];
	fma.rn.f32 	%f434, %f154, %f155, %f434;
	@%p14 bra 	$L__BB0_20;
	setp.eq.s32 	%p15, %r20, 2;
	ld.global.nc.f32 	%f156, [%rd7+4];
	ld.global.nc.f32 	%f157, [%rd8+4];
	fma.rn.f32 	%f434, %f156, %f157, %f434;
	@%p15 bra 	$L__BB0_20;
	ld.global.nc.f32 	%f158, [%rd7+8];
	ld.global.nc.f32 	%f159, [%rd8+8];
	fma.rn.f32 	%f434, %f158, %f159, %f434;
$L__BB0_20:
	mov.b32 	%r99, %f1;
	add.s32 	%r100, %r99, -8388608;
	setp.gt.u32 	%p16, %r100, 2130706431;
	@%p16 bra 	$L__BB0_22;
	rsqrt.approx.ftz.f32 	%f160, %f2;
	mul.f32 	%f161, %f160, %f160;
	neg.f32 	%f162, %f161;
	fma.rn.f32 	%f163, %f160, %f160, %f162;
	fma.rn.f32 	%f164, %f161, %f3, 0f3F800000;
	fma.rn.f32 	%f165, %f163, %f3, %f164;
	fma.rn.f32 	%f166, %f165, 0f3EC00000, 0f3F000000;
	mul.f32 	%f167, %f160, %f165;
	fma.rn.f32 	%f168, %f166, %f167, %f160;
	mov.b32 	%r101, %f168;
	add.s32 	%r102, %r7, %r101;
	mov.b32 	%f435, %r102;
	bra.uni 	$L__BB0_23;
$L__BB0_22:
	rsqrt.approx.ftz.f32 	%f435, %f1;
$L__BB0_23:
	mul.f32 	%f169, %f434, %f435;
	shl.b32 	%r103, %r201, 2;
	mov.u32 	%r104, shared_mem;
	add.s32 	%r105, %r104, %r103;
	st.shared.f32 	[%r105], %f169;
	add.s32 	%r201, %r201, %r8;
	setp.lt.s32 	%p17, %r201, %r67;
	@%p17 bra 	$L__BB0_6;
$L__BB0_24:
	barrier.sync 	0;
	mov.f32 	%f439, 0fFF800000;
	@%p5 bra 	$L__BB0_31;
	setp.eq.s32 	%p19, %r21, 0;
	mov.f32 	%f439, 0fFF800000;
	mov.u32 	%r208, %r3;
	@%p19 bra 	$L__BB0_29;
	setp.eq.s32 	%p20, %r21, 1;
	ld.shared.f32 	%f173, [%r22];
	setp.ne.f32 	%p21, %f173, 0fFF800000;
	selp.f32 	%f439, %f173, 0fFF800000, %p21;
	mov.u32 	%r208, %r15;
	@%p20 bra 	$L__BB0_29;
	setp.eq.s32 	%p22, %r21, 2;
	ld.shared.f32 	%f174, [%r24];
	setp.gt.f32 	%p23, %f174, %f439;
	selp.f32 	%f439, %f174, %f439, %p23;
	mov.u32 	%r208, %r25;
	@%p22 bra 	$L__BB0_29;
	ld.shared.f32 	%f175, [%r26];
	setp.gt.f32 	%p24, %f175, %f439;
	selp.f32 	%f439, %f175, %f439, %p24;
	mov.u32 	%r208, %r27;
$L__BB0_29:
	setp.lt.u32 	%p25, %r16, 3;
	@%p25 bra 	$L__BB0_31;
$L__BB0_30:
	shl.b32 	%r106, %r208, 2;
	mov.u32 	%r107, shared_mem;
	add.s32 	%r108, %r107, %r106;
	ld.shared.f32 	%f176, [%r108];
	setp.gt.f32 	%p26, %f176, %f439;
	selp.f32 	%f177, %f176, %f439, %p26;
	add.s32 	%r109, %r108, %r23;
	ld.shared.f32 	%f178, [%r109];
	setp.gt.f32 	%p27, %f178, %f177;
	selp.f32 	%f179, %f178, %f177, %p27;
	add.s32 	%r110, %r109, %r23;
	ld.shared.f32 	%f180, [%r110];
	setp.gt.f32 	%p28, %f180, %f179;
	selp.f32 	%f181, %f180, %f179, %p28;
	add.s32 	%r111, %r110, %r23;
	ld.shared.f32 	%f182, [%r111];
	setp.gt.f32 	%p29, %f182, %f181;
	selp.f32 	%f439, %f182, %f181, %p29;
	add.s32 	%r208, %r23, %r208;
	setp.lt.s32 	%p30, %r208, %r67;
	@%p30 bra 	$L__BB0_30;
$L__BB0_31:
	setp.ne.s32 	%p31, %r9, 0;
	mov.b32 	%r112, %f439;
	shfl.sync.down.b32	%r113|%p32, %r112, 16, 31, -1;
	mov.b32 	%f183, %r113;
	add.f32 	%f184, %f439, %f183;
	mov.b32 	%r114, %f184;
	shfl.sync.down.b32	%r115|%p33, %r114, 8, 31, -1;
	mov.b32 	%f185, %r115;
	add.f32 	%f186, %f184, %f185;
	mov.b32 	%r116, %f186;
	shfl.sync.down.b32	%r117|%p34, %r116, 4, 31, -1;
	mov.b32 	%f187, %r117;
	add.f32 	%f188, %f186, %f187;
	mov.b32 	%r118, %f188;
	shfl.sync.down.b32	%r119|%p35, %r118, 2, 31, -1;
	mov.b32 	%f189, %r119;
	add.f32 	%f190, %f188, %f189;
	mov.b32 	%r120, %f190;
	shfl.sync.down.b32	%r121|%p36, %r120, 1, 31, -1;
	mov.b32 	%f191, %r121;
	add.f32 	%f30, %f190, %f191;
	@%p31 bra 	$L__BB0_33;
	st.shared.f32 	[%r10], %f30;
$L__BB0_33:
	setp.ge.u32 	%p37, %r3, %r11;
	bar.sync 	0;
	mov.f32 	%f441, 0f00000000;
	@%p37 bra 	$L__BB0_35;
	ld.shared.f32 	%f441, [%r12];
$L__BB0_35:
	setp.gt.u32 	%p38, %r3, 31;
	@%p38 bra 	$L__BB0_37;
	mov.b32 	%r122, %f441;
	shfl.sync.down.b32	%r123|%p39, %r122, 16, 31, -1;
	mov.b32 	%f193, %r123;
	add.f32 	%f194, %f441, %f193;
	mov.b32 	%r124, %f194;
	shfl.sync.down.b32	%r125|%p40, %r124, 8, 31, -1;
	mov.b32 	%f195, %r125;
	add.f32 	%f196, %f194, %f195;
	mov.b32 	%r126, %f196;
	shfl.sync.down.b32	%r127|%p41, %r126, 4, 31, -1;
	mov.b32 	%f197, %r127;
	add.f32 	%f198, %f196, %f197;
	mov.b32 	%r128, %f198;
	shfl.sync.down.b32	%r129|%p42, %r128, 2, 31, -1;
	mov.b32 	%f199, %r129;
	add.f32 	%f200, %f198, %f199;
	mov.b32 	%r130, %f200;
	shfl.sync.down.b32	%r131|%p43, %r130, 1, 31, -1;
	mov.b32 	%f201, %r131;
	add.f32 	%f441, %f200, %f201;
$L__BB0_37:
	div.rn.f32 	%f35, %f441, %f4;
	mov.f32 	%f445, 0f00000000;
	@%p5 bra 	$L__BB0_44;
	setp.eq.s32 	%p45, %r21, 0;
	mov.f32 	%f445, 0f00000000;
	mov.u32 	%r210, %r3;
	@%p45 bra 	$L__BB0_42;
	setp.eq.s32 	%p46, %r21, 1;
	ld.shared.f32 	%f205, [%r22];
	sub.f32 	%f206, %f205, %f35;
	fma.rn.f32 	%f207, %f206, 0f3BBB989D, 0f3F000000;
	cvt.sat.f32.f32 	%f208, %f207;
	mov.f32 	%f209, 0f4B400001;
	mov.f32 	%f210, 0f437C0000;
	fma.rm.f32 	%f211, %f208, %f210, %f209;
	add.f32 	%f212, %f211, 0fCB40007F;
	neg.f32 	%f213, %f212;
	fma.rn.f32 	%f214, %f206, 0f3FB8AA3B, %f213;
	fma.rn.f32 	%f215, %f206, 0f32A57060, %f214;
	mov.b32 	%r132, %f211;
	shl.b32 	%r133, %r132, 23;
	mov.b32 	%f216, %r133;
	ex2.approx.ftz.f32 	%f217, %f215;
	mul.f32 	%f218, %f217, %f216;
	st.shared.f32 	[%r22], %f218;
	add.f32 	%f445, %f218, 0f00000000;
	mov.u32 	%r210, %r15;
	@%p46 bra 	$L__BB0_42;
	setp.eq.s32 	%p47, %r21, 2;
	ld.shared.f32 	%f219, [%r24];
	sub.f32 	%f220, %f219, %f35;
	fma.rn.f32 	%f221, %f220, 0f3BBB989D, 0f3F000000;
	cvt.sat.f32.f32 	%f222, %f221;
	mov.f32 	%f223, 0f4B400001;
	mov.f32 	%f224, 0f437C0000;
	fma.rm.f32 	%f225, %f222, %f224, %f223;
	add.f32 	%f226, %f225, 0fCB40007F;
	neg.f32 	%f227, %f226;
	fma.rn.f32 	%f228, %f220, 0f3FB8AA3B, %f227;
	fma.rn.f32 	%f229, %f220, 0f32A57060, %f228;
	mov.b32 	%r134, %f225;
	shl.b32 	%r135, %r134, 23;
	mov.b32 	%f230, %r135;
	ex2.approx.ftz.f32 	%f231, %f229;
	mul.f32 	%f232, %f231, %f230;
	st.shared.f32 	[%r24], %f232;
	add.f32 	%f445, %f445, %f232;
	mov.u32 	%r210, %r25;
	@%p47 bra 	$L__BB0_42;
	ld.shared.f32 	%f233, [%r26];
	sub.f32 	%f234, %f233, %f35;
	fma.rn.f32 	%f235, %f234, 0f3BBB989D, 0f3F000000;
	cvt.sat.f32.f32 	%f236, %f235;
	mov.f32 	%f237, 0f4B400001;
	mov.f32 	%f238, 0f437C0000;
	fma.rm.f32 	%f239, %f236, %f238, %f237;
	add.f32 	%f240, %f239, 0fCB40007F;
	neg.f32 	%f241, %f240;
	fma.rn.f32 	%f242, %f234, 0f3FB8AA3B, %f241;
	fma.rn.f32 	%f243, %f234, 0f32A57060, %f242;
	mov.b32 	%r136, %f239;
	shl.b32 	%r137, %r136, 23;
	mov.b32 	%f244, %r137;
	ex2.approx.ftz.f32 	%f245, %f243;
	mul.f32 	%f246, %f245, %f244;
	st.shared.f32 	[%r26], %f246;
	add.f32 	%f445, %f445, %f246;
	mov.u32 	%r210, %r27;
$L__BB0_42:
	setp.lt.u32 	%p48, %r16, 3;
	@%p48 bra 	$L__BB0_44;
$L__BB0_43:
	shl.b32 	%r138, %r210, 2;
	mov.u32 	%r139, shared_mem;
	add.s32 	%r140, %r139, %r138;
	ld.shared.f32 	%f247, [%r140];
	sub.f32 	%f248, %f247, %f35;
	fma.rn.f32 	%f249, %f248, 0f3BBB989D, 0f3F000000;
	cvt.sat.f32.f32 	%f250, %f249;
	mov.f32 	%f251, 0f4B400001;
	mov.f32 	%f252, 0f437C0000;
	fma.rm.f32 	%f253, %f250, %f252, %f251;
	add.f32 	%f254, %f253, 0fCB40007F;
	neg.f32 	%f255, %f254;
	fma.rn.f32 	%f256, %f248, 0f3FB8AA3B, %f255;
	fma.rn.f32 	%f257, %f248, 0f32A57060, %f256;
	mov.b32 	%r141, %f253;
	shl.b32 	%r142, %r141, 23;
	mov.b32 	%f258, %r142;
	ex2.approx.ftz.f32 	%f259, %f257;
	mul.f32 	%f260, %f259, %f258;
	st.shared.f32 	[%r140], %f260;
	add.f32 	%f261, %f445, %f260;
	add.s32 	%r143, %r140, %r23;
	ld.shared.f32 	%f262, [%r143];
	sub.f32 	%f263, %f262, %f35;
	fma.rn.f32 	%f264, %f263, 0f3BBB989D, 0f3F000000;
	cvt.sat.f32.f32 	%f265, %f264;
	fma.rm.f32 	%f266, %f265, %f252, %f251;
	add.f32 	%f267, %f266, 0fCB40007F;
	neg.f32 	%f268, %f267;
	fma.rn.f32 	%f269, %f263, 0f3FB8AA3B, %f268;
	fma.rn.f32 	%f270, %f263, 0f32A57060, %f269;
	mov.b32 	%r144, %f266;
	shl.b32 	%r145, %r144, 23;
	mov.b32 	%f271, %r145;
	ex2.approx.ftz.f32 	%f272, %f270;
	mul.f32 	%f273, %f272, %f271;
	st.shared.f32 	[%r143], %f273;
	add.f32 	%f274, %f261, %f273;
	add.s32 	%r146, %r143, %r23;
	ld.shared.f32 	%f275, [%r146];
	sub.f32 	%f276, %f275, %f35;
	fma.rn.f32 	%f277, %f276, 0f3BBB989D, 0f3F000000;
	cvt.sat.f32.f32 	%f278, %f277;
	fma.rm.f32 	%f279, %f278, %f252, %f251;
	add.f32 	%f280, %f279, 0fCB40007F;
	neg.f32 	%f281, %f280;
	fma.rn.f32 	%f282, %f276, 0f3FB8AA3B, %f281;
	fma.rn.f32 	%f283, %f276, 0f32A57060, %f282;
	mov.b32 	%r147, %f279;
	shl.b32 	%r148, %r147, 23;
	mov.b32 	%f284, %r148;
	ex2.approx.ftz.f32 	%f285, %f283;
	mul.f32 	%f286, %f285, %f284;
	st.shared.f32 	[%r146], %f286;
	add.f32 	%f287, %f274, %f286;
	add.s32 	%r149, %r146, %r23;
	ld.shared.f32 	%f288, [%r149];
	sub.f32 	%f289, %f288, %f35;
	fma.rn.f32 	%f290, %f289, 0f3BBB989D, 0f3F000000;
	cvt.sat.f32.f32 	%f291, %f290;
	fma.rm.f32 	%f292, %f291, %f252, %f251;
	add.f32 	%f293, %f292, 0fCB40007F;
	neg.f32 	%f294, %f293;
	fma.rn.f32 	%f295, %f289, 0f3FB8AA3B, %f294;
	fma.rn.f32 	%f296, %f289, 0f32A57060, %f295;
	mov.b32 	%r150, %f292;
	shl.b32 	%r151, %r150, 23;
	mov.b32 	%f297, %r151;
	ex2.approx.ftz.f32 	%f298, %f296;
	mul.f32 	%f299, %f298, %f297;
	st.shared.f32 	[%r149], %f299;
	add.f32 	%f445, %f287, %f299;
	add.s32 	%r210, %r23, %r210;
	setp.lt.s32 	%p49, %r210, %r67;
	@%p49 bra 	$L__BB0_43;
$L__BB0_44:
	mov.b32 	%r152, %f445;
	shfl.sync.down.b32	%r153|%p51, %r152, 16, 31, -1;
	mov.b32 	%f300, %r153;
	add.f32 	%f301, %f445, %f300;
	mov.b32 	%r154, %f301;
	shfl.sync.down.b32	%r155|%p52, %r154, 8, 31, -1;
	mov.b32 	%f302, %r155;
	add.f32 	%f303, %f301, %f302;
	mov.b32 	%r156, %f303;
	shfl.sync.down.b32	%r157|%p53, %r156, 4, 31, -1;
	mov.b32 	%f304, %r157;
	add.f32 	%f305, %f303, %f304;
	mov.b32 	%r158, %f305;
	shfl.sync.down.b32	%r159|%p54, %r158, 2, 31, -1;
	mov.b32 	%f306, %r159;
	add.f32 	%f307, %f305, %f306;
	mov.b32 	%r160, %f307;
	shfl.sync.down.b32	%r161|%p55, %r160, 1, 31, -1;
	mov.b32 	%f308, %r161;
	add.f32 	%f44, %f307, %f308;
	@%p31 bra 	$L__BB0_46;
	st.shared.f32 	[%r10], %f44;
$L__BB0_46:
	setp.ge.u32 	%p56, %r3, %r11;
	bar.sync 	0;
	mov.f32 	%f447, 0f00000000;
	@%p56 bra 	$L__BB0_48;
	ld.shared.f32 	%f447, [%r12];
$L__BB0_48:
	setp.gt.u32 	%p57, %r3, 31;
	@%p57 bra 	$L__BB0_50;
	mov.b32 	%r162, %f447;
	shfl.sync.down.b32	%r163|%p58, %r162, 16, 31, -1;
	mov.b32 	%f310, %r163;
	add.f32 	%f311, %f447, %f310;
	mov.b32 	%r164, %f311;
	shfl.sync.down.b32	%r165|%p59, %r164, 8, 31, -1;
	mov.b32 	%f312, %r165;
	add.f32 	%f313, %f311, %f312;
	mov.b32 	%r166, %f313;
	shfl.sync.down.b32	%r167|%p60, %r166, 4, 31, -1;
	mov.b32 	%f314, %r167;
	add.f32 	%f315, %f313, %f314;
	mov.b32 	%r168, %f315;
	shfl.sync.down.b32	%r169|%p61, %r168, 2, 31, -1;
	mov.b32 	%f316, %r169;
	add.f32 	%f317, %f315, %f316;
	mov.b32 	%r170, %f317;
	shfl.sync.down.b32	%r171|%p62, %r170, 1, 31, -1;
	mov.b32 	%f318, %r171;
	add.f32 	%f447, %f317, %f318;
$L__BB0_50:
	setp.ge.s32 	%p63, %r3, %r67;
	div.rn.f32 	%f49, %f447, %f4;
	@%p63 bra 	$L__BB0_57;
	setp.eq.s32 	%p64, %r21, 0;
	mov.u32 	%r212, %r3;
	@%p64 bra 	$L__BB0_55;
	setp.eq.s32 	%p65, %r21, 1;
	ld.shared.f32 	%f319, [%r22];
	div.rn.f32 	%f320, %f319, %f49;
	st.shared.f32 	[%r22], %f320;
	mov.u32 	%r212, %r15;
	@%p65 bra 	$L__BB0_55;
	setp.eq.s32 	%p66, %r21, 2;
	ld.shared.f32 	%f321, [%r24];
	div.rn.f32 	%f322, %f321, %f49;
	st.shared.f32 	[%r24], %f322;
	mov.u32 	%r212, %r25;
	@%p66 bra 	$L__BB0_55;
	ld.shared.f32 	%f323, [%r26];
	div.rn.f32 	%f324, %f323, %f49;
	st.shared.f32 	[%r26], %f324;
	mov.u32 	%r212, %r27;
$L__BB0_55:
	setp.lt.u32 	%p67, %r16, 3;
	@%p67 bra 	$L__BB0_57;
$L__BB0_56:
	shl.b32 	%r172, %r212, 2;
	mov.u32 	%r173, shared_mem;
	add.s32 	%r174, %r173, %r172;
	ld.shared.f32 	%f325, [%r174];
	div.rn.f32 	%f326, %f325, %f49;
	st.shared.f32 	[%r174], %f326;
	add.s32 	%r175, %r174, %r23;
	ld.shared.f32 	%f327, [%r175];
	div.rn.f32 	%f328, %f327, %f49;
	st.shared.f32 	[%r175], %f328;
	add.s32 	%r176, %r175, %r23;
	ld.shared.f32 	%f329, [%r176];
	div.rn.f32 	%f330, %f329, %f49;
	st.shared.f32 	[%r176], %f330;
	add.s32 	%r177, %r176, %r23;
	ld.shared.f32 	%f331, [%r177];
	div.rn.f32 	%f332, %f331, %f49;
	st.shared.f32 	[%r177], %f332;
	add.s32 	%r212, %r23, %r212;
	setp.lt.s32 	%p68, %r212, %r67;
	@%p68 bra 	$L__BB0_56;
$L__BB0_57:
	setp.lt.s32 	%p69, %r67, 1;
	barrier.sync 	0;
	mov.f32 	%f455, 0f00000000;
	@%p69 bra 	$L__BB0_71;
	setp.lt.u32 	%p70, %r67, 16;
	mad.lo.s32 	%r57, %r200, %r1, %r5;
	mov.f32 	%f455, 0f00000000;
	mov.b32 	%r216, 0;
	@%p70 bra 	$L__BB0_61;
	mov.f32 	%f455, 0f00000000;
	mov.b32 	%r214, 0;
$L__BB0_60:
	.pragma "nounroll";
	shl.b32 	%r180, %r214, 2;
	mov.u32 	%r181, shared_mem;
	add.s32 	%r182, %r181, %r180;
	ld.shared.v4.f32 	{%f337, %f338, %f339, %f340}, [%r182];
	mad.lo.s32 	%r183, %r214, %r68, %r57;
	mul.wide.s32 	%rd32, %r183, 4;
	add.s64 	%rd33, %rd3, %rd32;
	ld.global.nc.f32 	%f341, [%rd33];
	fma.rn.f32 	%f342, %f337, %f341, %f455;
	mul.wide.s32 	%rd34, %r68, 4;
	add.s64 	%rd35, %rd33, %rd34;
	ld.global.nc.f32 	%f343, [%rd35];
	fma.rn.f32 	%f344, %f338, %f343, %f342;
	add.s64 	%rd36, %rd35, %rd34;
	ld.global.nc.f32 	%f345, [%rd36];
	fma.rn.f32 	%f346, %f339, %f345, %f344;
	add.s64 	%rd37, %rd36, %rd34;
	ld.global.nc.f32 	%f347, [%rd37];
	fma.rn.f32 	%f348, %f340, %f347, %f346;
	ld.shared.v4.f32 	{%f349, %f350, %f351, %f352}, [%r182+16];
	add.s64 	%rd38, %rd37, %rd34;
	ld.global.nc.f32 	%f353, [%rd38];
	fma.rn.f32 	%f354, %f349, %f353, %f348;
	add.s64 	%rd39, %rd38, %rd34;
	ld.global.nc.f32 	%f355, [%rd39];
	fma.rn.f32 	%f356, %f350, %f355, %f354;
	add.s64 	%rd40, %rd39, %rd34;
	ld.global.nc.f32 	%f357, [%rd40];
	fma.rn.f32 	%f358, %f351, %f357, %f356;
	add.s64 	%rd41, %rd40, %rd34;
	ld.global.nc.f32 	%f359, [%rd41];
	fma.rn.f32 	%f360, %f352, %f359, %f358;
	ld.shared.v4.f32 	{%f361, %f362, %f363, %f364}, [%r182+32];
	add.s64 	%rd42, %rd41, %rd34;
	ld.global.nc.f32 	%f365, [%rd42];
	fma.rn.f32 	%f366, %f361, %f365, %f360;
	add.s64 	%rd43, %rd42, %rd34;
	ld.global.nc.f32 	%f367, [%rd43];
	fma.rn.f32 	%f368, %f362, %f367, %f366;
	add.s64 	%rd44, %rd43, %rd34;
	ld.global.nc.f32 	%f369, [%rd44];
	fma.rn.f32 	%f370, %f363, %f369, %f368;
	add.s64 	%rd45, %rd44, %rd34;
	ld.global.nc.f32 	%f371, [%rd45];
	fma.rn.f32 	%f372, %f364, %f371, %f370;
	ld.shared.v4.f32 	{%f373, %f374, %f375, %f376}, [%r182+48];
	add.s64 	%rd46, %rd45, %rd34;
	ld.global.nc.f32 	%f377, [%rd46];
	fma.rn.f32 	%f378, %f373, %f377, %f372;
	add.s64 	%rd47, %rd46, %rd34;
	ld.global.nc.f32 	%f379, [%rd47];
	fma.rn.f32 	%f380, %f374, %f379, %f378;
	add.s64 	%rd48, %rd47, %rd34;
	ld.global.nc.f32 	%f381, [%rd48];
	fma.rn.f32 	%f382, %f375, %f381, %f380;
	add.s64 	%rd49, %rd48, %rd34;
	ld.global.nc.f32 	%f383, [%rd49];
	fma.rn.f32 	%f455, %f376, %f383, %f382;
	add.s32 	%r214, %r214, 16;
	setp.ne.s32 	%p71, %r214, %r28;
	mov.u32 	%r216, %r28;
	@%p71 bra 	$L__BB0_60;
$L__BB0_61:
	setp.eq.s32 	%p72, %r17, 0;
	@%p72 bra 	$L__BB0_71;
	add.s32 	%r184, %r17, -1;
	setp.lt.u32 	%p73, %r184, 7;
	@%p73 bra 	$L__BB0_64;
	shl.b32 	%r185, %r216, 2;
	mov.u32 	%r186, shared_mem;
	add.s32 	%r187, %r186, %r185;
	ld.shared.f32 	%f385, [%r187];
	mad.lo.s32 	%r188, %r216, %r68, %r57;
	mul.wide.s32 	%rd50, %r188, 4;
	add.s64 	%rd51, %rd3, %rd50;
	ld.global.nc.f32 	%f386, [%rd51];
	fma.rn.f32 	%f387, %f385, %f386, %f455;
	ld.shared.f32 	%f388, [%r187+4];
	mul.wide.s32 	%rd52, %r68, 4;
	add.s64 	%rd53, %rd51, %rd52;
	ld.global.nc.f32 	%f389, [%rd53];
	fma.rn.f32 	%f390, %f388, %f389, %f387;
	ld.shared.f32 	%f391, [%r187+8];
	add.s64 	%rd54, %rd53, %rd52;
	ld.global.nc.f32 	%f392, [%rd54];
	fma.rn.f32 	%f393, %f391, %f392, %f390;
	ld.shared.f32 	%f394, [%r187+12];
	add.s64 	%rd55, %rd54, %rd52;
	ld.global.nc.f32 	%f395, [%rd55];
	fma.rn.f32 	%f396, %f394, %f395, %f393;
	ld.shared.f32 	%f397, [%r187+16];
	add.s64 	%rd56, %rd55, %rd52;
	ld.global.nc.f32 	%f398, [%rd56];
	fma.rn.f32 	%f399, %f397, %f398, %f396;
	ld.shared.f32 	%f400, [%r187+20];
	add.s64 	%rd57, %rd56, %rd52;
	ld.global.nc.f32 	%f401, [%rd57];
	fma.rn.f32 	%f402, %f400, %f401, %f399;
	ld.shared.f32 	%f403, [%r187+24];
	add.s64 	%rd58, %rd57, %rd52;
	ld.global.nc.f32 	%f404, [%rd58];
	fma.rn.f32 	%f405, %f403, %f404, %f402;
	ld.shared.f32 	%f406, [%r187+28];
	add.s64 	%rd59, %rd58, %rd52;
	ld.global.nc.f32 	%f407, [%rd59];
	fma.rn.f32 	%f455, %f406, %f407, %f405;
	add.s32 	%r216, %r216, 8;
$L__BB0_64:
	setp.eq.s32 	%p74, %r18, 0;
	@%p74 bra 	$L__BB0_71;
	add.s32 	%r189, %r18, -1;
	setp.lt.u32 	%p75, %r189, 3;
	@%p75 bra 	$L__BB0_67;
	shl.b32 	%r190, %r216, 2;
	mov.u32 	%r191, shared_mem;
	add.s32 	%r192, %r191, %r190;
	ld.shared.f32 	%f409, [%r192];
	mad.lo.s32 	%r193, %r216, %r68, %r57;
	mul.wide.s32 	%rd60, %r193, 4;
	add.s64 	%rd61, %rd3, %rd60;
	ld.global.nc.f32 	%f410, [%rd61];
	fma.rn.f32 	%f411, %f409, %f410, %f455;
	ld.shared.f32 	%f412, [%r192+4];
	mul.wide.s32 	%rd62, %r68, 4;
	add.s64 	%rd63, %rd61, %rd62;
	ld.global.nc.f32 	%f413, [%rd63];
	fma.rn.f32 	%f414, %f412, %f413, %f411;
	ld.shared.f32 	%f415, [%r192+8];
	add.s64 	%rd64, %rd63, %rd62;
	ld.global.nc.f32 	%f416, [%rd64];
	fma.rn.f32 	%f417, %f415, %f416, %f414;
	ld.shared.f32 	%f418, [%r192+12];
	add.s64 	%rd65, %rd64, %rd62;
	ld.global.nc.f32 	%f419, [%rd65];
	fma.rn.f32 	%f455, %f418, %f419, %f417;
	add.s32 	%r216, %r216, 4;
$L__BB0_67:
	setp.eq.s32 	%p76, %r29, 0;
	@%p76 bra 	$L__BB0_71;
	setp.eq.s32 	%p77, %r29, 1;
	shl.b32 	%r194, %r216, 2;
	mov.u32 	%r195, shared_mem;
	add.s32 	%r65, %r195, %r194;
	ld.shared.f32 	%f420, [%r65];
	mad.lo.s32 	%r196, %r216, %r68, %r57;
	mul.wide.s32 	%rd66, %r196, 4;
	add.s64 	%rd9, %rd3, %rd66;
	ld.global.nc.f32 	%f421, [%rd9];
	fma.rn.f32 	%f455, %f420, %f421, %f455;
	@%p77 bra 	$L__BB0_71;
	setp.eq.s32 	%p78, %r29, 2;
	ld.shared.f32 	%f422, [%r65+4];
	mul.wide.s32 	%rd10, %r68, 4;
	add.s64 	%rd11, %rd9, %rd10;
	ld.global.nc.f32 	%f423, [%rd11];
	fma.rn.f32 	%f455, %f422, %f423, %f455;
	@%p78 bra 	$L__BB0_71;
	ld.shared.f32 	%f424, [%r65+8];
	add.s64 	%rd67, %rd11, %rd10;
	ld.global.nc.f32 	%f425, [%rd67];
	fma.rn.f32 	%f455, %f424, %f425, %f455;
$L__BB0_71:
	add.s32 	%r197, %r5, %r6;
	mad.lo.s32 	%r198, %r200, %r1, %r197;
	mul.wide.s32 	%rd68, %r198, 4;
	add.s64 	%rd69, %rd4, %rd68;
	atom.global.add.f32 	%f426, [%rd69], %f455;
	barrier.sync 	0;
	div.u32 	%r199, %r8, %r1;
	add.s32 	%r200, %r199, %r200;
	setp.lt.s32 	%p79, %r200, %r69;
	@%p79 bra 	$L__BB0_4;
$L__BB0_72:
	ret;

}


// ===== COMPILED SASS (sm_100) =====

	.target	sm_100

	.elftype	@"ET_EXEC"


//--------------------- .note.nv.tkinfo           --------------------------
	.section	.note.nv.tkinfo,"",@"SHT_NOTE"
	.sectionflags	@"SHF_NOTE_NV_TKINFO"
	.tkinfo
        /*0018*/ 	.word	0x00000002
        /*0030*/ 	.string	""
        /*0030*/ 	.string	"ptxas"
        /*0030*/ 	.string	"Cuda compilation tools, release 13.0, V13.0.88"
        /*0030*/ 	.string	"Build cuda_13.0.r13.0/compiler.36424714_0"
        /*0030*/ 	.string	"-arch sm_100 -m 64 "



//--------------------- .note.nv.cuinfo           --------------------------
	.section	.note.nv.cuinfo,"",@"SHT_NOTE"
	.sectionflags	@"SHF_NOTE_NV_CUINFO"
        /*0018*/ 	.short	0x0002
        /*001a*/ 	.short	0x0064
        /*001c*/ 	.short	0x0082
	.zero		2


//--------------------- .nv.info                  --------------------------
	.section	.nv.info,"",@"SHT_CUDA_INFO"
	.align	4


	//----- nvinfo : EIATTR_REGCOUNT
	.align		4
        /*0000*/ 	.byte	0x04, 0x2f
        /*0002*/ 	.short	(.L_1 - .L_0)
	.align		4
.L_0:
        /*0004*/ 	.word	index@(_Z26multihead_attention_kernelPKfS0_S0_Pfiii)
        /*0008*/ 	.word	0x00000028


	//----- nvinfo : EIATTR_FRAME_SIZE
	.align		4
.L_1:
        /*000c*/ 	.byte	0x04, 0x11
        /*000e*/ 	.short	(.L_3 - .L_2)
	.align		4
.L_2:
        /*0010*/ 	.word	index@($__internal_0_$__cuda_sm3x_div_rn_noftz_f32_slowpath)
        /*0014*/ 	.word	0x00000000


	//----- nvinfo : EIATTR_FRAME_SIZE
	.align		4
.L_3:
        /*0018*/ 	.byte	0x04, 0x11
        /*001a*/ 	.short	(.L_5 - .L_4)
	.align		4
.L_4:
        /*001c*/ 	.word	index@(_Z26multihead_attention_kernelPKfS0_S0_Pfiii)
        /*0020*/ 	.word	0x00000000


	//----- nvinfo : EIATTR_MIN_STACK_SIZE
	.align		4
.L_5:
        /*0024*/ 	.byte	0x04, 0x12
        /*0026*/ 	.short	(.L_7 - .L_6)
	.align		4
.L_6:
        /*0028*/ 	.word	index@(_Z26multihead_attention_kernelPKfS0_S0_Pfiii)
        /*002c*/ 	.word	0x00000000
.L_7:


//--------------------- .nv.compat                --------------------------
	.section	.nv.compat,"",@"SHT_CUDA_COMPAT_INFO"
	.align	4
        /*0000*/ 	.byte	0x02, 0x09, 0x00, 0x00, 0x02, 0x02, 0x01, 0x00, 0x02, 0x05, 0x05, 0x00, 0x03, 0x07, 0x01, 0x01
        /*0010*/ 	.byte	0x02, 0x03, 0x00, 0x00, 0x02, 0x06, 0x01, 0x00, 0x04, 0x0b, 0x08, 0x00, 0x01, 0x00, 0x00, 0x00
        /*0020*/ 	.byte	0x00, 0x00, 0x00, 0x00


//--------------------- .nv.info._Z26multihead_attention_kernelPKfS0_S0_Pfiii --------------------------
	.section	.nv.info._Z26multihead_attention_kernelPKfS0_S0_Pfiii,"",@"SHT_CUDA_INFO"
	.sectionflags	@""
	.align	4


	//----- nvinfo : EIATTR_CUDA_API_VERSION
	.align		4
        /*0000*/ 	.byte	0x04, 0x37
        /*0002*/ 	.short	(.L_9 - .L_8)
.L_8:
        /*0004*/ 	.word	0x00000082


	//----- nvinfo : EIATTR_KPARAM_INFO
	.align		4
.L_9:
        /*0008*/ 	.byte	0x04, 0x17
        /*000a*/ 	.short	(.L_11 - .L_10)
.L_10:
        /*000c*/ 	.word	0x00000000
        /*0010*/ 	.short	0x0006
        /*0012*/ 	.short	0x0028
        /*0014*/ 	.byte	0x00, 0xf0, 0x11, 0x00


	//----- nvinfo : EIATTR_KPARAM_INFO
	.align		4
.L_11:
        /*0018*/ 	.byte	0x04, 0x17
        /*001a*/ 	.short	(.L_13 - .L_12)
.L_12:
        /*001c*/ 	.word	0x00000000
        /*0020*/ 	.short	0x0005
        /*0022*/ 	.short	0x0024
        /*0024*/ 	.byte	0x00, 0xf0, 0x11, 0x00


	//----- nvinfo : EIATTR_KPARAM_INFO
	.align		4
.L_13:
        /*0028*/ 	.byte	0x04, 0x17
        /*002a*/ 	.short	(.L_15 - .L_14)
.L_14:
        /*002c*/ 	.word	0x00000000
        /*0030*/ 	.short	0x0004
        /*0032*/ 	.short	0x0020
        /*0034*/ 	.byte	0x00, 0xf0, 0x11, 0x00


	//----- nvinfo : EIATTR_KPARAM_INFO
	.align		4
.L_15:
        /*0038*/ 	.byte	0x04, 0x17
        /*003a*/ 	.short	(.L_17 - .L_16)
.L_16:
        /*003c*/ 	.word	0x00000000
        /*0040*/ 	.short	0x0003
        /*0042*/ 	.short	0x0018
        /*0044*/ 	.byte	0x00, 0xf5, 0x21, 0x00


	//----- nvinfo : EIATTR_KPARAM_INFO
	.align		4
.L_17:
        /*0048*/ 	.byte	0x04, 0x17
        /*004a*/ 	.short	(.L_19 - .L_18)
.L_18:
        /*004c*/ 	.word	0x00000000
        /*0050*/ 	.short	0x0002
        /*0052*/ 	.short	0x0010
        /*0054*/ 	.byte	0x00, 0xf5, 0x21, 0x00


	//----- nvinfo : EIATTR_KPARAM_INFO
	.align		4
.L_19:
        /*0058*/ 	.byte	0x04, 0x17
        /*005a*/ 	.short	(.L_21 - .L_20)
.L_20:
        /*005c*/ 	.word	0x00000000
        /*0060*/ 	.short	0x0001
        /*0062*/ 	.short	0x0008
        /*0064*/ 	.byte	0x00, 0xf5, 0x21, 0x00


	//----- nvinfo : EIATTR_KPARAM_INFO
	.align		4
.L_21:
        /*0068*/ 	.byte	0x04, 0x17
        /*006a*/ 	.short	(.L_23 - .L_22)
.L_22:
        /*006c*/ 	.word	0x00000000
        /*0070*/ 	.short	0x0000
        /*0072*/ 	.short	0x0000
        /*0074*/ 	.byte	0x00, 0xf5, 0x21, 0x00


	//----- nvinfo : EIATTR_SPARSE_MMA_MASK
	.align		4
.L_23:
        /*0078*/ 	.byte	0x03, 0x50
        /*007a*/ 	.short	0x0000


	//----- nvinfo : EIATTR_MAXREG_COUNT
	.align		4
        /*007c*/ 	.byte	0x03, 0x1b
        /*007e*/ 	.short	0x00ff


	//----- nvinfo : EIATTR_NUM_BARRIERS
	.align		4
        /*0080*/ 	.byte	0x02, 0x4c
        /*0082*/ 	.byte	0x01
	.zero		1


	//----- nvinfo : EIATTR_MERCURY_ISA_VERSION
	.align		4
        /*0084*/ 	.byte	0x03, 0x5f
        /*0086*/ 	.short	0x0101


	//----- nvinfo : EIATTR_UNUSED_LOAD_BYTE_OFFSET
	.align		4
        /*0088*/ 	.byte	0x04, 0x44
        /*008a*/ 	.short	(.L_25 - .L_24)


	//   ....[0]....
.L_24:
        /*008c*/ 	.word	0x000039d0
        /*0090*/ 	.word	0x00000fff


	//----- nvinfo : EIATTR_COOP_GROUP_MASK_REGIDS
	.align		4
.L_25:
        /*0094*/ 	.byte	0x04, 0x29
        /*0096*/ 	.short	(.L_27 - .L_26)


	//   ....[0]....
.L_26:
        /*0098*/ 	.word	0xffffffff


	//   ....[1]....
        /*009c*/ 	.word	0xffffffff


	//   ....[2]....
        /*00a0*/ 	.word	0xffffffff


	//   ....[3]....
        /*00a4*/ 	.word	0xffffffff


	//   ....[4]....
        /*00a8*/ 	.word	0xffffffff


	//   ....[5]....
        /*00ac*/ 	.word	0xffffffff


	//   ....[6]....
        /*00b0*/ 	.word	0xffffffff


	//   ....[7]....
        /*00b4*/ 	.word	0xffffffff


	//   ....[8]....
        /*00b8*/ 	.word	0xffffffff


	//   ....[9]....
        /*00bc*/ 	.word	0xffffffff


	//   ....[10]....
        /*00c0*/ 	.word	0xffffffff


	//   ....[11]....
        /*00c4*/ 	.word	0xffffffff


	//   ....[12]....
        /*00c8*/ 	.word	0xffffffff


	//   ....[13]....
        /*00cc*/ 	.word	0xffffffff


	//   ....[14]....
        /*00d0*/ 	.word	0xffffffff


	//   ....[15]....
        /*00d4*/ 	.word	0xffffffff


	//   ....[16]....
        /*00d8*/ 	.word	0xffffffff


	//   ....[17]....
        /*00dc*/ 	.word	0xffffffff


	//   ....[18]....
        /*00e0*/ 	.word	0xffffffff


	//   ....[19]....
        /*00e4*/ 	.word	0xffffffff


	//   ....[20]....
        /*00e8*/ 	.word	0xffffffff


	//   ....[21]....
        /*00ec*/ 	.word	0xffffffff


	//   ....[22]....
        /*00f0*/ 	.word	0xffffffff


	//   ....[23]....
        /*00f4*/ 	.word	0xffffffff


	//   ....[24]....
        /*00f8*/ 	.word	0x05000009


	//   ....[25]....
        /*00fc*/ 	.word	0x05000009


	//   ....[26]....
        /*0100*/ 	.word	0x05000009


	//   ....[27]....
        /*0104*/ 	.word	0x05000009


	//   ....[28]....
        /*0108*/ 	.word	0x05000009


	//   ....[29]....
        /*010c*/ 	.word	0x05000009


	//   ....[30]....
        /*0110*/ 	.word	0x05000009


	//   ....[31]....
        /*0114*/ 	.word	0x05000009


	//   ....[32]....
        /*0118*/ 	.word	0x05000009


	//   ....[33]....
        /*011c*/ 	.word	0x05000009


	//   ....[34]....
        /*0120*/ 	.word	0x05000009


	//   ....[35]....
        /*0124*/ 	.word	0x05000009


	//   ....[36]....
        /*0128*/ 	.word	0x05000009


	//   ....[37]....
        /*012c*/ 	.word	0x05000009


	//   ....[38]....
        /*0130*/ 	.word	0x05000009


	//   ....[39]....
        /*0134*/ 	.word	0x05000009


	//   ....[40]....
        /*0138*/ 	.word	0x05000009


	//   ....[41]....
        /*013c*/ 	.word	0x05000009


	//   ....[42]....
        /*0140*/ 	.word	0x05000009


	//   ....[43]....
        /*0144*/ 	.word	0x05000009


	//   ....[44]....
        /*0148*/ 	.word	0x05000009


	//   ....[45]....
        /*014c*/ 	.word	0x05000009


	//   ....[46]....
        /*0150*/ 	.word	0x05000009


	//----- nvinfo : EIATTR_COOP_GROUP_INSTR_OFFSETS
	.align		4
.L_27:
        /*0154*/ 	.byte	0x04, 0x28
        /*0156*/ 	.short	(.L_29 - .L_28)


	//   ....[0]....
.L_28:
        /*0158*/ 	.word	0x00000430


	//   ....[1]....
        /*015c*/ 	.word	0x000014d0


	//   ....[2]....
        /*0160*/ 	.word	0x00001870


	//   ....[3]....
        /*0164*/ 	.word	0x00001890


	//   ....[4]....
        /*0168*/ 	.word	0x000018b0


	//   ....[5]....
        /*016c*/ 	.word	0x000018d0


	//   ....[6]....
        /*0170*/ 	.word	0x000018f0


	//   ....[7]....
        /*0174*/ 	.word	0x000019c0


	//   ....[8]....
        /*0178*/ 	.word	0x000019e0


	//   ....[9]....
        /*017c*/ 	.word	0x00001a00


	//   ....[10]....
        /*0180*/ 	.word	0x00001a20


	//   ....[11]....
        /*0184*/ 	.word	0x00001a40


	//   ....[12]....
        /*0188*/ 	.word	0x00002340


	//   ....[13]....
        /*018c*/ 	.word	0x00002360


	//   ....[14]....
        /*0190*/ 	.word	0x00002380


	//   ....[15]....
        /*0194*/ 	.word	0x000023a0


	//   ....[16]....
        /*0198*/ 	.word	0x000023c0


	//   ....[17]....
        /*019c*/ 	.word	0x00002490


	//   ....[18]....
        /*01a0*/ 	.word	0x000024b0


	//   ....[19]....
        /*01a4*/ 	.word	0x000024d0


	//   ....[20]....
        /*01a8*/ 	.word	0x000024f0


	//   ....[21]....
        /*01ac*/ 	.word	0x00002510


	//   ....[22]....
        /*01b0*/ 	.word	0x00003010


	//   ....[23]....
        /*01b4*/ 	.word	0x00003b00


	//   ....[24]....
        /*01b8*/ 	.word	0x00003cf0


	//   ....[25]....
        /*01bc*/ 	.word	0x00003da0


	//   ....[26]....
        /*01c0*/ 	.word	0x00003e40


	//   ....[27]....
        /*01c4*/ 	.word	0x00003eb0


	//   ....[28]....
        /*01c8*/ 	.word	0x00003f20


	//   ....[29]....
        /*01cc*/ 	.word	0x00003f90


	//   ....[30]....
        /*01d0*/ 	.word	0x00004010


	//   ....[31]....
        /*01d4*/ 	.word	0x00004080


	//   ....[32]....
        /*01d8*/ 	.word	0x000040f0


	//   ....[33]....
        /*01dc*/ 	.word	0x00004160


	//   ....[34]....
        /*01e0*/ 	.word	0x000041d0


	//   ....[35]....
        /*01e4*/ 	.word	0x00004270


	//   ....[36]....
        /*01e8*/ 	.word	0x00004310


	//   ....[37]....
        /*01ec*/ 	.word	0x00004380


	//   ....[38]....
        /*01f0*/ 	.word	0x000043f0


	//   ....[39]....
        /*01f4*/ 	.word	0x00004460


	//   ....[40]....
        /*01f8*/ 	.word	0x000044e0


	//   ....[41]....
        /*01fc*/ 	.word	0x00004550


	//   ....[42]....
        /*0200*/ 	.word	0x000045c0


	//   ....[43]....
        /*0204*/ 	.word	0x00004630


	//   ....[44]....
        /*0208*/ 	.word	0x000046a0


	//   ....[45]....
        /*020c*/ 	.word	0x00004740


	//   ....[46]....
        /*0210*/ 	.word	0x000047f0


	//----- nvinfo : EIATTR_VRC_CTA_INIT_COUNT
	.align		4
.L_29:
        /*0214*/ 	.byte	0x02, 0x4a
	.zero		1
	.zero		1


	//----- nvinfo : EIATTR_EXIT_INSTR_OFFSETS
	.align		4
        /*0218*/ 	.byte	0x04, 0x1c
        /*021a*/ 	.short	(.L_31 - .L_30)


	//   ....[0]....
.L_30:
        /*021c*/ 	.word	0x00000440


	//   ....[1]....
        /*0220*/ 	.word	0x00003c80


	//----- nvinfo : EIATTR_CRS_STACK_SIZE
	.align		4
.L_31:
        /*0224*/ 	.byte	0x04, 0x1e
        /*0226*/ 	.short	(.L_33 - .L_32)
.L_32:
        /*0228*/ 	.word	0x00000000


	//----- nvinfo : EIATTR_CBANK_PARAM_SIZE
	.align		4
.L_33:
        /*022c*/ 	.byte	0x03, 0x19
        /*022e*/ 	.short	0x002c


	//----- nvinfo : EIATTR_PARAM_CBANK
	.align		4
        /*0230*/ 	.byte	0x04, 0x0a
        /*0232*/ 	.short	(.L_35 - .L_34)
	.align		4
.L_34:
        /*0234*/ 	.word	index@(.nv.constant0._Z26multihead_attention_kernelPKfS0_S0_Pfiii)
        /*0238*/ 	.short	0x0380
        /*023a*/ 	.short	0x002c


	//----- nvinfo : EIATTR_SW_WAR
	.align		4
.L_35:
        /*023c*/ 	.byte	0x04, 0x36
        /*023e*/ 	.short	(.L_37 - .L_36)
.L_36:
        /*0240*/ 	.word	0x00000008
.L_37:


//--------------------- .nv.callgraph             --------------------------
	.section	.nv.callgraph,"",@"SHT_CUDA_CALLGRAPH"
	.align	4
	.sectionentsize	8
	.align		4
        /*0000*/ 	.word	0x00000000
	.align		4
        /*0004*/ 	.word	0xffffffff
	.align		4
        /*0008*/ 	.word	0x00000000
	.align		4
        /*000c*/ 	.word	0xfffffffe
	.align		4
        /*0010*/ 	.word	0x00000000
	.align		4
        /*0014*/ 	.word	0xfffffffd
	.align		4
        /*0018*/ 	.word	0x00000000
	.align		4
        /*001c*/ 	.word	0xfffffffc


//--------------------- .text._Z26multihead_attention_kernelPKfS0_S0_Pfiii --------------------------
	.section	.text._Z26multihead_attention_kernelPKfS0_S0_Pfiii,"ax",@progbits
	.align	128
        .global         _Z26multihead_attention_kernelPKfS0_S0_Pfiii
        .type           _Z26multihead_attention_kernelPKfS0_S0_Pfiii,@function
        .size           _Z26multihead_attention_kernelPKfS0_S0_Pfiii,(.L_x_107 - _Z26multihead_attention_kernelPKfS0_S0_Pfiii)
        .other          _Z26multihead_attention_kernelPKfS0_S0_Pfiii,@"STO_CUDA_ENTRY STV_DEFAULT"
_Z26multihead_attention_kernelPKfS0_S0_Pfiii:
.text._Z26multihead_attention_kernelPKfS0_S0_Pfiii:
[----:B------:R-:W-:Y:S01]  /*0000*/  LDC R1, c[0x0][0x37c] ;  /* 0x0000df00ff017b82 */ /* 0x000fe20000000800 */
[----:B------:R-:W0:Y:S01]  /*0010*/  LDCU UR9, c[0x0][0x3a8] ;  /* 0x00007500ff0977ac */ /* 0x000e220008000800 */
[----:B------:R-:W1:Y:S06]  /*0020*/  S2R R7, SR_TID.X ;  /* 0x0000000000077919 */ /* 0x000e6c0000002100 */
[----:B------:R-:W2:Y:S01]  /*0030*/  S2UR UR15, SR_CTAID.X ;  /* 0x00000000000f79c3 */ /* 0x000ea20000002500 */
[----:B------:R-:W3:Y:S01]  /*0040*/  LDCU UR10, c[0x0][0x3a4] ;  /* 0x00007480ff0a77ac */ /* 0x000ee20008000800 */
[----:B------:R-:W-:Y:S01]  /*0050*/  UMOV UR4, URZ ;  /* 0x000000ff00047c82 */ /* 0x000fe20008000000 */
[----:B------:R-:W4:Y:S01]  /*0060*/  LDCU.64 UR16, c[0x0][0x358] ;  /* 0x00006b00ff1077ac */ /* 0x000f220008000a00 */
[----:B0-----:R-:W-:-:S04]  /*0070*/  MOV R0, UR9 ;  /* 0x0000000900007c02 */ /* 0x001fc80008000f00 */
[----:B------:R-:W-:Y:S02]  /*0080*/  IABS R0, R0 ;  /* 0x0000000000007213 */ /* 0x000fe40000000000 */
[----:B---3--:R-:W-:Y:S02]  /*0090*/  MOV R6, UR10 ;  /* 0x0000000a00067c02 */ /* 0x008fe40008000f00 */
[----:B------:R-:W-:Y:S02]  /*00a0*/  R2UR UR8, R0 ;  /* 0x00000000000872ca */ /* 0x000fe400000e0000 */
[----:B------:R-:W-:-:S04]  /*00b0*/  IABS R3, R6 ;  /* 0x0000000600037213 */ /* 0x000fc80000000000 */
[----:B------:R-:W-:Y:S02]  /*00c0*/  R2UR UR7, R3 ;  /* 0x00000000030772ca */ /* 0x000fe400000e0000 */
[----:B-1----:R-:W-:Y:S02]  /*00d0*/  IABS R8, R7 ;  /* 0x0000000700087213 */ /* 0x002fe40000000000 */
[----:B------:R-:W-:-:S03]  /*00e0*/  ISETP.GE.AND P3, PT, R7, UR10, PT ;  /* 0x0000000a07007c0c */ /* 0x000fc6000bf66270 */
[----:B------:R-:W0:Y:S08]  /*00f0*/  I2F.RP R0, UR8 ;  /* 0x0000000800007d06 */ /* 0x000e300008209400 */
[----:B0-----:R-:W0:Y:S02]  /*0100*/  MUFU.RCP R0, R0 ;  /* 0x0000000000007308 */ /* 0x001e240000001000 */
[----:B0-----:R-:W-:-:S06]  /*0110*/  IADD3 R2, PT, PT, R0, 0xffffffe, RZ ;  /* 0x0ffffffe00027810 */ /* 0x001fcc0007ffe0ff */
[----:B------:R-:W0:Y:S02]  /*0120*/  F2I.FTZ.U32.TRUNC.NTZ R2, R2 ;  /* 0x0000000200027305 */ /* 0x000e24000021f000 */
[----:B0-----:R-:W-:-:S13]  /*0130*/  R2UR UR5, R2 ;  /* 0x00000000020572ca */ /* 0x001fda00000e0000 */
[----:B------:R-:W-:-:S04]  /*0140*/  UIADD3 UR6, UPT, UPT, URZ, -UR5, URZ ;  /* 0x80000005ff067290 */ /* 0x000fc8000fffe0ff */
[----:B------:R-:W-:-:S04]  /*0150*/  UIMAD UR6, UR6, UR8, URZ ;  /* 0x00000008060672a4 */ /* 0x000fc8000f8e02ff */
[----:B------:R-:W-:-:S04]  /*0160*/  UIMAD.WIDE.U32 UR4, UR5, UR6, UR4 ;  /* 0x00000006050472a5 */ /* 0x000fc8000f8e0004 */
[----:B------:R-:W-:-:S04]  /*0170*/  UIMAD.WIDE.U32 UR4, UR5, UR7, URZ ;  /* 0x00000007050472a5 */ /* 0x000fc8000f8e00ff */
[----:B------:R-:W-:-:S04]  /*0180*/  UIADD3 UR4, UPT, UPT, -UR5, URZ, URZ ;  /* 0x000000ff05047290 */ /* 0x000fc8000fffe1ff */
[----:B------:R-:W-:-:S04]  /*0190*/  UIMAD UR4, UR8, UR4, UR7 ;  /* 0x00000004080472a4 */ /* 0x000fc8000f8e0207 */
[----:B------:R-:W-:-:S11]  /*01a0*/  UISETP.GT.U32.AND UP1, UPT, UR8, UR4, UPT ;  /* 0x000000040800728c */ /* 0x000fd6000bf24070 */
[----:B------:R-:W-:Y:S02]  /*01b0*/  @!UP1 UIADD3 UR4, UPT, UPT, UR4, -UR8, URZ ;  /* 0x8000000804049290 */ /* 0x000fe4000fffe0ff */
[----:B------:R-:W-:Y:S02]  /*01c0*/  @!UP1 UIADD3 UR5, UPT, UPT, UR5, 0x1, URZ ;  /* 0x0000000105059890 */ /* 0x000fe4000fffe0ff */
[----:B------:R-:W-:Y:S02]  /*01d0*/  UISETP.GE.U32.AND UP0, UPT, UR4, UR8, UPT ;  /* 0x000000080400728c */ /* 0x000fe4000bf06070 */
[----:B------:R-:W-:-:S04]  /*01e0*/  ULOP3.LUT UR4, UR10, UR9, URZ, 0x3c, !UPT ;  /* 0x000000090a047292 */ /* 0x000fc8000f8e3cff */
[----:B------:R-:W-:-:S05]  /*01f0*/  UISETP.GE.AND UP1, UPT, UR4, URZ, UPT ;  /* 0x000000ff0400728c */ /* 0x000fca000bf26270 */
[----:B------:R-:W-:Y:S02]  /*0200*/  @UP0 UIADD3 UR5, UPT, UPT, UR5, 0x1, URZ ;  /* 0x0000000105050890 */ /* 0x000fe4000fffe0ff */
[----:B------:R-:W-:-:S05]  /*0210*/  UISETP.NE.AND UP0, UPT, UR9, URZ, UPT ;  /* 0x000000ff0900728c */ /* 0x000fca000bf05270 */
[----:B------:R-:W-:Y:S02]  /*0220*/  UMOV UR6, UR5 ;  /* 0x0000000500067c82 */ /* 0x000fe40008000000 */
[----:B------:R-:W-:-:S04]  /*0230*/  @!UP1 UIADD3 UR6, UPT, UPT, -UR6, URZ, URZ ;  /* 0x000000ff06069290 */ /* 0x000fc8000fffe1ff */
[----:B------:R-:W-:-:S06]  /*0240*/  @!UP0 ULOP3.LUT UR6, URZ, UR9, URZ, 0x33, !UPT ;  /* 0x00000009ff068292 */ /* 0x000fcc000f8e33ff */
[----:B------:R-:W-:Y:S02]  /*0250*/  IABS R5, UR6 ;  /* 0x0000000600057c13 */ /* 0x000fe40008000000 */
[----:B------:R-:W-:Y:S02]  /*0260*/  IABS R10, UR6 ;  /* 0x00000006000a7c13 */ /* 0x000fe40008000000 */
[----:B------:R-:W0:Y:S08]  /*0270*/  I2F.RP R0, R5 ;  /* 0x0000000500007306 */ /* 0x000e300000209400 */
[----:B0-----:R-:W0:Y:S02]  /*0280*/  MUFU.RCP R0, R0 ;  /* 0x0000000000007308 */ /* 0x001e240000001000 */
[----:B0-----:R-:W-:-:S06]  /*0290*/  VIADD R2, R0, 0xffffffe ;  /* 0x0ffffffe00027836 */ /* 0x001fcc0000000000 */
[----:B------:R0:W1:Y:S02]  /*02a0*/  F2I.FTZ.U32.TRUNC.NTZ R3, R2 ;  /* 0x0000000200037305 */ /* 0x000064000021f000 */
[----:B0-----:R-:W-:Y:S01]  /*02b0*/  HFMA2 R2, -RZ, RZ, 0, 0 ;  /* 0x00000000ff027431 */ /* 0x001fe200000001ff */
[----:B-1----:R-:W-:-:S05]  /*02c0*/  IADD3 R4, PT, PT, RZ, -R3, RZ ;  /* 0x80000003ff047210 */ /* 0x002fca0007ffe0ff */
[----:B------:R-:W-:Y:S01]  /*02d0*/  IMAD R9, R4, R5, RZ ;  /* 0x0000000504097224 */ /* 0x000fe200078e02ff */
[----:B------:R-:W-:-:S03]  /*02e0*/  MOV R4, R8 ;  /* 0x0000000800047202 */ /* 0x000fc60000000f00 */
[----:B------:R-:W-:-:S04]  /*02f0*/  IMAD.HI.U32 R3, R3, R9, R2 ;  /* 0x0000000903037227 */ /* 0x000fc800078e0002 */
[----:B------:R-:W-:Y:S02]  /*0300*/  IMAD.MOV R9, RZ, RZ, -R10 ;  /* 0x000000ffff097224 */ /* 0x000fe400078e0a0a */
[----:B------:R-:W-:-:S04]  /*0310*/  IMAD.HI.U32 R0, R3, R4, RZ ;  /* 0x0000000403007227 */ /* 0x000fc800078e00ff */
[----:B------:R-:W-:Y:S01]  /*0320*/  IMAD R2, R0, R9, R4 ;  /* 0x0000000900027224 */ /* 0x000fe200078e0204 */
[----:B------:R-:W-:-:S04]  /*0330*/  LOP3.LUT R4, R7, UR6, RZ, 0x3c, !PT ;  /* 0x0000000607047c12 */ /* 0x000fc8000f8e3cff */
[----:B------:R-:W-:Y:S02]  /*0340*/  ISETP.GT.U32.AND P1, PT, R5, R2, PT ;  /* 0x000000020500720c */ /* 0x000fe40003f24070 */
[----:B------:R-:W-:-:S11]  /*0350*/  ISETP.GE.AND P2, PT, R4, RZ, PT ;  /* 0x000000ff0400720c */ /* 0x000fd60003f46270 */
[-C--:B------:R-:W-:Y:S02]  /*0360*/  @!P1 IADD3 R2, PT, PT, R2, -R5.reuse, RZ ;  /* 0x8000000502029210 */ /* 0x080fe40007ffe0ff */
[----:B------:R-:W-:Y:S02]  /*0370*/  @!P1 IADD3 R0, PT, PT, R0, 0x1, RZ ;  /* 0x0000000100009810 */ /* 0x000fe40007ffe0ff */
[----:B------:R-:W-:Y:S01]  /*0380*/  ISETP.GE.U32.AND P0, PT, R2, R5, PT ;  /* 0x000000050200720c */ /* 0x000fe20003f06070 */
[----:B--2---:R-:W-:Y:S01]  /*0390*/  @!P3 IMAD R5, R6, UR15, R7 ;  /* 0x0000000f0605bc24 */ /* 0x004fe2000f8e0207 */
[----:B------:R-:W-:Y:S01]  /*03a0*/  ISETP.NE.AND P1, PT, RZ, UR6, PT ;  /* 0x00000006ff007c0c */ /* 0x000fe2000bf25270 */
[----:B------:R-:W0:Y:S10]  /*03b0*/  @!P3 LDC.64 R2, c[0x0][0x398] ;  /* 0x0000e600ff02bb82 */ /* 0x000e340000000a00 */
[----:B------:R-:W-:-:S05]  /*03c0*/  @P0 IADD3 R0, PT, PT, R0, 0x1, RZ ;  /* 0x0000000100000810 */ /* 0x000fca0007ffe0ff */
[----:B------:R-:W-:Y:S01]  /*03d0*/  @!P2 IMAD.MOV R0, RZ, RZ, -R0 ;  /* 0x000000ffff00a224 */ /* 0x000fe200078e0a00 */
[----:B------:R-:W-:-:S04]  /*03e0*/  @!P1 LOP3.LUT R0, RZ, UR6, RZ, 0x33, !PT ;  /* 0x00000006ff009c12 */ /* 0x000fc8000f8e33ff */
[----:B------:R-:W-:-:S04]  /*03f0*/  MOV R24, R0 ;  /* 0x0000000000187202 */ /* 0x000fc80000000f00 */
[----:B------:R-:W-:Y:S01]  /*0400*/  ISETP.GE.AND P0, PT, R24, UR9, PT ;  /* 0x0000000918007c0c */ /* 0x000fe2000bf06270 */
[----:B0-----:R-:W-:-:S05]  /*0410*/  @!P3 IMAD.WIDE.U32 R2, R5, 0x4, R2 ;  /* 0x000000040502b825 */ /* 0x001fca00078e0002 */
[----:B----4-:R0:W-:Y:S01]  /*0420*/  @!P3 STG.E desc[UR16][R2.64], RZ ;  /* 0x000000ff0200b986 */ /* 0x0101e2000c101910 */
[----:B------:R-:W-:Y:S06]  /*0430*/  BAR.SYNC.DEFER_BLOCKING 0x0 ;  /* 0x0000000000007b1d */ /* 0x000fec0000010000 */
[----:B------:R-:W-:Y:S05]  /*0440*/  @P0 EXIT ;  /* 0x000000000000094d */ /* 0x000fea0003800000 */
[----:B------:R-:W1:Y:S01]  /*0450*/  LDCU UR18, c[0x0][0x360] ;  /* 0x00006c00ff1277ac */ /* 0x000e620008000800 */
[----:B------:R-:W2:Y:S01]  /*0460*/  S2UR UR12, SR_CgaCtaId ;  /* 0x00000000000c79c3 */ /* 0x000ea20000008800 */
[----:B------:R-:W-:Y:S01]  /*0470*/  I2FP.F32.S32 R23, UR6 ;  /* 0x0000000600177c45 */ /* 0x000fe20008201400 */
[----:B------:R-:W-:Y:S01]  /*0480*/  IMAD.SHL.U32 R21, R7, 0x4, RZ ;  /* 0x0000000407157824 */ /* 0x000fe200078e00ff */
[----:B------:R-:W3:Y:S01]  /*0490*/  LDCU UR13, c[0x0][0x3a0] ;  /* 0x00007400ff0d77ac */ /* 0x000ee20008000800 */
[----:B------:R-:W-:Y:S02]  /*04a0*/  IADD3 R0, PT, PT, -R0, RZ, RZ ;  /* 0x000000ff00007210 */ /* 0x000fe40007ffe1ff */
[----:B------:R-:W-:Y:S01]  /*04b0*/  FSETP.GEU.AND P3, PT, |R23|, 1.175494350822287508e-38, PT ;  /* 0x008000001700780b */ /* 0x000fe20003f6e200 */
[----:B------:R-:W4:Y:S01]  /*04c0*/  LDCU.128 UR8, c[0x0][0x380] ;  /* 0x00007000ff0877ac */ /* 0x000f220008000c00 */
[----:B------:R-:W-:Y:S01]  /*04d0*/  LOP3.LUT R20, R21, 0x7c, RZ, 0xc0, !PT ;  /* 0x0000007c15147812 */ /* 0x000fe200078ec0ff */
[----:B------:R-:W-:Y:S01]  /*04e0*/  UMOV UR4, 0x400 ;  /* 0x0000040000047882 */ /* 0x000fe20000000000 */
[----:B------:R-:W-:-:S02]  /*04f0*/  ULOP3.LUT UR22, UR6, 0x7ffffff0, URZ, 0xc0, !UPT ;  /* 0x7ffffff006167892 */ /* 0x000fc4000f8ec0ff */
[----:B------:R-:W-:Y:S02]  /*0500*/  ULOP3.LUT UR20, UR6, 0xf, URZ, 0xc0, !UPT ;  /* 0x0000000f06147892 */ /* 0x000fe4000f8ec0ff */
[----:B------:R-:W-:Y:S01]  /*0510*/  ULOP3.LUT UR21, UR6, 0x7, URZ, 0xc0, !UPT ;  /* 0x0000000706157892 */ /* 0x000fe2000f8ec0ff */
[----:B-1----:R-:W1:Y:S01]  /*0520*/  I2F.U32.RP R5, UR18 ;  /* 0x0000001200057d06 */ /* 0x002e620008209000 */
[----:B------:R-:W-:Y:S01]  /*0530*/  VIADD R19, R7, UR18 ;  /* 0x0000001207137c36 */ /* 0x000fe20008000000 */
[----:B------:R-:W-:Y:S02]  /*0540*/  ISETP.NE.U32.AND P2, PT, RZ, UR18, PT ;  /* 0x00000012ff007c0c */ /* 0x000fe4000bf45070 */
[----:B------:R-:W-:Y:S01]  /*0550*/  @!P3 FMUL R23, R23, 16777216 ;  /* 0x4b8000001717b820 */ /* 0x000fe20000400000 */
[----:B---3--:R-:W-:Y:S02]  /*0560*/  ULOP3.LUT UR25, UR13, 0xf, URZ, 0xc0, !UPT ;  /* 0x0000000f0d197892 */ /* 0x008fe4000f8ec0ff */
[----:B------:R-:W-:Y:S01]  /*0570*/  ISETP.GE.AND P0, PT, R19, UR13, PT ;  /* 0x0000000d13007c0c */ /* 0x000fe2000bf06270 */
[----:B------:R-:W-:-:S02]  /*0580*/  ULOP3.LUT UR26, UR13, 0x7, URZ, 0xc0, !UPT ;  /* 0x000000070d1a7892 */ /* 0x000fc4000f8ec0ff */
[----:B------:R-:W-:Y:S01]  /*0590*/  VIMNMX R4, PT, PT, R19, UR13, !PT ;  /* 0x0000000d13047c48 */ /* 0x000fe2000ffe0100 */
[----:B----4-:R-:W-:Y:S01]  /*05a0*/  UIADD3 UR7, UP0, UPT, UR8, 0x20, URZ ;  /* 0x0000002008077890 */ /* 0x010fe2000ff1e0ff */
[----:B------:R-:W-:Y:S01]  /*05b0*/  SEL R18, RZ, 0x1, P0 ;  /* 0x00000001ff127807 */ /* 0x000fe20000000000 */
[----:B------:R-:W-:Y:S01]  /*05c0*/  UIADD3 UR8, UP1, UPT, UR10, 0x20, URZ ;  /* 0x000000200a087890 */ /* 0x000fe2000ff3e0ff */
[----:B------:R-:W-:Y:S01]  /*05d0*/  LOP3.LUT R6, R23, 0xffffff, RZ, 0xc0, !PT ;  /* 0x00ffffff17067812 */ /* 0x000fe200078ec0ff */
[----:B------:R-:W-:Y:S01]  /*05e0*/  ULOP3.LUT UR27, UR13, 0x7ffffff0, URZ, 0xc0, !UPT ;  /* 0x7ffffff00d1b7892 */ /* 0x000fe2000f8ec0ff */
[----:B------:R-:W-:Y:S01]  /*05f0*/  IADD3 R4, PT, PT, R4, -R19, -R18 ;  /* 0x8000001304047210 */ /* 0x000fe20007ffe812 */
[----:B-1----:R-:W0:Y:S01]  /*0600*/  MUFU.RCP R5, R5 ;  /* 0x0000000500057308 */ /* 0x002e220000001000 */
[----:B------:R-:W-:Y:S01]  /*0610*/  UIADD3.X UR10, UPT, UPT, URZ, UR11, URZ, UP1, !UPT ;  /* 0x0000000bff0a7290 */ /* 0x000fe20008ffe4ff */
[----:B------:R-:W-:Y:S01]  /*0620*/  LOP3.LUT R6, R6, 0x3f000000, RZ, 0xfc, !PT ;  /* 0x3f00000006067812 */ /* 0x000fe200078efcff */
[----:B------:R-:W-:-:S02]  /*0630*/  UIADD3 UR11, UPT, UPT, UR4, 0x80, URZ ;  /* 0x00000080040b7890 */ /* 0x000fc4000fffe0ff */
[----:B------:R-:W-:Y:S02]  /*0640*/  UIADD3.X UR9, UPT, UPT, URZ, UR9, URZ, UP0, !UPT ;  /* 0x00000009ff097290 */ /* 0x000fe400087fe4ff */
[----:B--2---:R-:W-:Y:S02]  /*0650*/  ULEA UR11, UR12, UR11, 0x18 ;  /* 0x0000000b0c0b7291 */ /* 0x004fe4000f8ec0ff */
[----:B------:R-:W-:Y:S02]  /*0660*/  ULEA UR12, UR12, UR4, 0x18 ;  /* 0x000000040c0c7291 */ /* 0x000fe4000f8ec0ff */
[----:B------:R-:W-:Y:S02]  /*0670*/  ULOP3.LUT UR23, UR6, 0x3, URZ, 0xc0, !UPT ;  /* 0x0000000306177892 */ /* 0x000fe4000f8ec0ff */
[----:B------:R-:W-:Y:S01]  /*0680*/  IADD3 R16, PT, PT, R21, UR11, RZ ;  /* 0x0000000b15107c10 */ /* 0x000fe2000fffe0ff */
[----:B------:R-:W-:Y:S01]  /*0690*/  USHF.R.U32.HI UR24, URZ, 0x5, UR18 ;  /* 0x00000005ff187899 */ /* 0x000fe20008011612 */
[----:B------:R-:W-:Y:S01]  /*06a0*/  LEA.HI R22, R7, UR12, RZ, 0x1d ;  /* 0x0000000c07167c11 */ /* 0x000fe2000f8fe8ff */
[----:B------:R-:W-:Y:S01]  /*06b0*/  UIADD3 UR28, UPT, UPT, -UR22, URZ, URZ ;  /* 0x000000ff161c7290 */ /* 0x000fe2000fffe1ff */
[----:B0-----:R-:W-:Y:S01]  /*06c0*/  IADD3 R2, PT, PT, R5, 0xffffffe, RZ ;  /* 0x0ffffffe05027810 */ /* 0x001fe20007ffe0ff */
[----:B------:R-:W-:-:S03]  /*06d0*/  ULOP3.LUT UR13, UR13, 0x3, URZ, 0xc0, !UPT ;  /* 0x000000030d0d7892 */ /* 0x000fc6000f8ec0ff */
[----:B------:R0:W1:Y:S02]  /*06e0*/  F2I.FTZ.U32.TRUNC.NTZ R3, R2 ;  /* 0x0000000200037305 */ /* 0x000064000021f000 */
[----:B0-----:R-:W-:Y:S02]  /*06f0*/  MOV R2, RZ ;  /* 0x000000ff00027202 */ /* 0x001fe40000000f00 */
[----:B-1----:R-:W-:-:S05]  /*0700*/  IADD3 R9, PT, PT, RZ, -R3, RZ ;  /* 0x80000003ff097210 */ /* 0x002fca0007ffe0ff */
[----:B------:R-:W-:-:S04]  /*0710*/  IMAD R9, R9, UR18, RZ ;  /* 0x0000001209097c24 */ /* 0x000fc8000f8e02ff */
[----:B------:R-:W-:Y:S01]  /*0720*/  IMAD.HI.U32 R3, R3, R9, R2 ;  /* 0x0000000903037227 */ /* 0x000fe200078e0002 */
[----:B------:R-:W-:-:S03]  /*0730*/  I2FP.F32.U32 R2, UR18 ;  /* 0x0000001200027c45 */ /* 0x000fc60008201000 */
[----:B------:R-:W-:Y:S01]  /*0740*/  IMAD.U32 R9, RZ, RZ, UR18 ;  /* 0x00000012ff097e24 */ /* 0x000fe2000f8e00ff */
[----:B------:R-:W-:Y:S01]  /*0750*/  R2UR UR19, R2 ;  /* 0x00000000021372ca */ /* 0x000fe200000e0000 */
[----:B------:R-:W-:-:S05]  /*0760*/  IMAD.HI.U32 R3, R3, R4, RZ ;  /* 0x0000000403037227 */ /* 0x000fca00078e00ff */
[----:B------:R-:W-:-:S05]  /*0770*/  IADD3 R5, PT, PT, -R3, RZ, RZ ;  /* 0x000000ff03057210 */ /* 0x000fca0007ffe1ff */
[----:B------:R-:W-:Y:S01]  /*0780*/  IMAD R4, R5, UR18, R4 ;  /* 0x0000001205047c24 */ /* 0x000fe2000f8e0204 */
[----:B------:R-:W-:-:S04]  /*0790*/  MOV R5, UR18 ;  /* 0x0000001200057c02 */ /* 0x000fc80008000f00 */
[----:B------:R-:W-:Y:S01]  /*07a0*/  ISETP.GE.U32.AND P0, PT, R4, UR18, PT ;  /* 0x0000001204007c0c */ /* 0x000fe2000bf06070 */
[----:B------:R-:W-:Y:S02]  /*07b0*/  IMAD R16, R5, 0x4, R16 ;  /* 0x0000000405107824 */ /* 0x000fe400078e0210 */
[----:B------:R-:W-:Y:S01]  /*07c0*/  IMAD R5, R0, UR6, R7 ;  /* 0x0000000600057c24 */ /* 0x000fe2000f8e0207 */
[----:B------:R-:W-:Y:S02]  /*07d0*/  IADD3 R0, PT, PT, -R23, R6, RZ ;  /* 0x0000000617007210 */ /* 0x000fe40007ffe1ff */
[----:B------:R-:W-:Y:S02]  /*07e0*/  LEA R2, R9, R16, 0x2 ;  /* 0x0000001009027211 */ /* 0x000fe400078e10ff */
[----:B------:R-:W-:-:S04]  /*07f0*/  @!P3 IADD3 R0, PT, PT, R0, 0xc000000, RZ ;  /* 0x0c0000000000b810 */ /* 0x000fc80007ffe0ff */
[----:B------:R-:W-:Y:S02]  /*0800*/  SHF.R.S32.HI R0, RZ, 0x1, R0 ;  /* 0x00000001ff007819 */ /* 0x000fe40000011400 */
[----:B------:R-:W-:Y:S02]  /*0810*/  @P0 IADD3 R4, PT, PT, R4, -UR18, RZ ;  /* 0x8000001204040c10 */ /* 0x000fe4000fffe0ff */
[----:B------:R-:W-:Y:S02]  /*0820*/  @P0 IADD3 R3, PT, PT, R3, 0x1, RZ ;  /* 0x0000000103030810 */ /* 0x000fe40007ffe0ff */
[----:B------:R-:W-:Y:S02]  /*0830*/  ISETP.GE.U32.AND P1, PT, R4, UR18, PT ;  /* 0x0000001204007c0c */ /* 0x000fe4000bf26070 */
[----:B------:R-:W-:-:S11]  /*0840*/  IADD3 R4, PT, PT, R19, UR18, RZ ;  /* 0x0000001213047c10 */ /* 0x000fd6000fffe0ff */
[----:B------:R-:W-:Y:S02]  /*0850*/  @P1 IADD3 R3, PT, PT, R3, 0x1, RZ ;  /* 0x0000000103031810 */ /* 0x000fe40007ffe0ff */
[----:B------:R-:W-:-:S04]  /*0860*/  @!P2 LOP3.LUT R3, RZ, UR18, RZ, 0x33, !PT ;  /* 0x00000012ff03ac12 */ /* 0x000fc8000f8e33ff */
[----:B------:R-:W-:Y:S02]  /*0870*/  IADD3 R18, PT, PT, R18, R3, RZ ;  /* 0x0000000312127210 */ /* 0x000fe40007ffe0ff */
[----:B------:R-:W-:-:S03]  /*0880*/  IADD3 R3, PT, PT, R4, UR18, RZ ;  /* 0x0000001204037c10 */ /* 0x000fc6000fffe0ff */
[----:B------:R-:W-:-:S05]  /*0890*/  VIADD R17, R18, 0x1 ;  /* 0x0000000112117836 */ /* 0x000fca0000000000 */
[----:B------:R-:W-:-:S07]  /*08a0*/  LOP3.LUT R17, R17, 0x3, RZ, 0xc0, !PT ;  /* 0x0000000311117812 */ /* 0x000fce00078ec0ff */
.L_x_59:
[----:B------:R-:W-:Y:S05]  /*08b0*/  YIELD ;  /* 0x0000000000007946 */ /* 0x000fea0003800000 */
[----:B0-----:R-:W0:Y:S01]  /*08c0*/  LDCU UR4, c[0x0][0x3a0] ;  /* 0x00007400ff0477ac */ /* 0x001e220008000800 */
[----:B------:R-:W-:Y:S01]  /*08d0*/  BSSY.RECONVERGENT B0, `(.L_x_0) ;  /* 0x00000bd000007945 */ /* 0x000fe20003800200 */
[----:B0-----:R-:W-:-:S04]  /*08e0*/  MOV R8, UR4 ;  /* 0x0000000400087c02 */ /* 0x001fc80008000f00 */
[----:B------:R-:W-:-:S13]  /*08f0*/  ISETP.GE.AND P4, PT, R7, R8, PT ;  /* 0x000000080700720c */ /* 0x000fda0003f86270 */
[----:B-1--4-:R-:W-:Y:S05]  /*0900*/  @P4 BRA `(.L_x_1) ;  /* 0x0000000800e44947 */ /* 0x012fea0003800000 */
[----:B------:R-:W0:Y:S01]  /*0910*/  MUFU.RSQ R8, R6 ;  /* 0x0000000600087308 */ /* 0x000e220000001400 */
[----:B------:R-:W1:Y:S01]  /*0920*/  LDC R15, c[0x0][0x3a4] ;  /* 0x0000e900ff0f7b82 */ /* 0x000e620000000800 */
[----:B------:R-:W-:Y:S01]  /*0930*/  IMAD.MOV.U32 R12, RZ, RZ, 0x3ec00000 ;  /* 0x3ec00000ff0c7424 */ /* 0x000fe200078e00ff */
[----:B------:R-:W-:Y:S01]  /*0940*/  MOV R13, R7 ;  /* 0x00000007000d7202 */ /* 0x000fe20000000f00 */
[----:B0-----:R-:W-:-:S04]  /*0950*/  FMUL R9, R8, R8 ;  /* 0x0000000808097220 */ /* 0x001fc80000400000 */
[----:B------:R-:W-:Y:S01]  /*0960*/  FFMA R11, R8, R8, -R9 ;  /* 0x00000008080b7223 */ /* 0x000fe20000000809 */
[----:B------:R-:W-:-:S04]  /*0970*/  FFMA R10, -R6, R9, 1 ;  /* 0x3f800000060a7423 */ /* 0x000fc80000000109 */
[----:B------:R-:W-:-:S04]  /*0980*/  FFMA R11, -R6, R11, R10 ;  /* 0x0000000b060b7223 */ /* 0x000fc8000000010a */
[----:B------:R-:W-:Y:S01]  /*0990*/  FFMA R9, R11, R12, 0.5 ;  /* 0x3f0000000b097423 */ /* 0x000fe2000000000c */
[----:B------:R-:W-:Y:S01]  /*09a0*/  FMUL R11, R8, R11 ;  /* 0x0000000b080b7220 */ /* 0x000fe20000400000 */
[----:B------:R-:W-:-:S03]  /*09b0*/  IMAD R12, R24, UR6, RZ ;  /* 0x00000006180c7c24 */ /* 0x000fc6000f8e02ff */
[----:B------:R-:W-:Y:S01]  /*09c0*/  FFMA R9, R9, R11, R8 ;  /* 0x0000000b09097223 */ /* 0x000fe20000000008 */
[----:B-1----:R-:W-:-:S04]  /*09d0*/  IMAD R14, R15, UR15, R12 ;  /* 0x0000000f0f0e7c24 */ /* 0x002fc8000f8e020c */
[----:B------:R-:W-:-:S07]  /*09e0*/  IADD3 R15, PT, PT, R0, R9, RZ ;  /* 0x00000009000f7210 */ /* 0x000fce0007ffe0ff */
.L_x_8:
[----:B------:R-:W-:Y:S01]  /*09f0*/  UISETP.GE.AND UP0, UPT, UR6, 0x1, UPT ;  /* 0x000000010600788c */ /* 0x000fe2000bf06270 */
[----:B------:R-:W-:-:S08]  /*0a00*/  HFMA2 R27, -RZ, RZ, 0, 0 ;  /* 0x00000000ff1b7431 */ /* 0x000fd000000001ff */
[----:B------:R-:W-:Y:S05]  /*0a10*/  BRA.U !UP0, `(.L_x_2) ;  /* 0x0000000908607547 */ /* 0x000fea000b800000 */
[----:B------:R-:W0:Y:S01]  /*0a20*/  LDCU UR4, c[0x0][0x3a4] ;  /* 0x00007480ff0477ac */ /* 0x000e220008000800 */
[----:B------:R-:W-:Y:S01]  /*0a30*/  CS2R R26, SRZ ;  /* 0x00000000001a7805 */ /* 0x000fe2000001ff00 */
[----:B------:R-:W-:Y:S01]  /*0a40*/  UISETP.GE.U32.AND UP0, UPT, UR6, 0x10, UPT ;  /* 0x000000100600788c */ /* 0x000fe2000bf06070 */
[----:B0-----:R-:W-:-:S08]  /*0a50*/  IMAD R25, R13, UR4, R12 ;  /* 0x000000040d197c24 */ /* 0x001fd0000f8e020c */
[----:B------:R-:W-:Y:S05]  /*0a60*/  BRA.U !UP0, `(.L_x_3) ;  /* 0x0000000508087547 */ /* 0x000fea000b800000 */
[----:B------:R-:W-:Y:S01]  /*0a70*/  BSSY.RECONVERGENT B1, `(.L_x_4) ;  /* 0x0000040000017945 */ /* 0x000fe20003800200 */
[----:B------:R-:W-:Y:S01]  /*0a80*/  IMAD.MOV.U32 R27, RZ, RZ, RZ ;  /* 0x000000ffff1b7224 */ /* 0x000fe200078e00ff */
[----:B------:R-:W-:Y:S02]  /*0a90*/  MOV R29, R25 ;  /* 0x00000019001d7202 */ /* 0x000fe40000000f00 */
[----:B------:R-:W-:Y:S02]  /*0aa0*/  MOV R31, R14 ;  /* 0x0000000e001f7202 */ /* 0x000fe40000000f00 */
[----:B------:R-:W-:-:S07]  /*0ab0*/  MOV R26, UR28 ;  /* 0x0000001c001a7c02 */ /* 0x000fce0008000f00 */
.L_x_5:
[----:B------:R-:W-:Y:S01]  /*0ac0*/  MOV R11, UR9 ;  /* 0x00000009000b7c02 */ /* 0x000fe20008000f00 */
[----:B------:R-:W-:Y:S01]  /*0ad0*/  IMAD.U32 R10, RZ, RZ, UR7 ;  /* 0x00000007ff0a7e24 */ /* 0x000fe2000f8e00ff */
[----:B------:R-:W-:Y:S02]  /*0ae0*/  MOV R8, UR8 ;  /* 0x0000000800087c02 */ /* 0x000fe40008000f00 */
[----:B------:R-:W-:Y:S01]  /*0af0*/  MOV R9, UR10 ;  /* 0x0000000a00097c02 */ /* 0x000fe20008000f00 */
[----:B------:R-:W-:-:S04]  /*0b00*/  IMAD.WIDE R10, R31, 0x4, R10 ;  /* 0x000000041f0a7825 */ /* 0x000fc800078e020a */
[----:B------:R-:W-:Y:S01]  /*0b10*/  IMAD.WIDE R8, R29, 0x4, R8 ;  /* 0x000000041d087825 */ /* 0x000fe200078e0208 */
[----:B------:R-:W2:Y:S04]  /*0b20*/  LDG.E.CONSTANT R28, desc[UR16][R10.64+-0x20] ;  /* 0xffffe0100a1c7981 */ /* 0x000ea8000c1e9900 */
[----:B------:R-:W2:Y:S04]  /*0b30*/  LDG.E.CONSTANT R30, desc[UR16][R8.64+-0x20] ;  /* 0xffffe010081e7981 */ /* 0x000ea8000c1e9900 */
[----:B------:R-:W3:Y:S04]  /*0b40*/  LDG.E.CONSTANT R33, desc[UR16][R10.64+-0x1c] ;  /* 0xffffe4100a217981 */ /* 0x000ee8000c1e9900 */
[----:B------:R-:W3:Y:S04]  /*0b50*/  LDG.E.CONSTANT R32, desc[UR16][R8.64+-0x1c] ;  /* 0xffffe41008207981 */ /* 0x000ee8000c1e9900 */
[----:B------:R-:W4:Y:S04]  /*0b60*/  LDG.E.CONSTANT R34, desc[UR16][R8.64+0x10] ;  /* 0x0000101008227981 */ /* 0x000f28000c1e9900 */
[----:B------:R-:W5:Y:S04]  /*0b70*/  LDG.E.CONSTANT R35, desc[UR16][R8.64+0x14] ;  /* 0x0000141008237981 */ /* 0x000f68000c1e9900 */
[----:B------:R-:W5:Y:S04]  /*0b80*/  LDG.E.CONSTANT R36, desc[UR16][R8.64+0x18] ;  /* 0x0000181008247981 */ /* 0x000f68000c1e9900 */
[----:B------:R-:W5:Y:S01]  /*0b90*/  LDG.E.CONSTANT R37, desc[UR16][R8.64+0x1c] ;  /* 0x00001c1008257981 */ /* 0x000f62000c1e9900 */
[----:B--2---:R-:W-:-:S03]  /*0ba0*/  FFMA R28, R28, R30, R27 ;  /* 0x0000001e1c1c7223 */ /* 0x004fc6000000001b */
[----:B------:R-:W2:Y:S04]  /*0bb0*/  LDG.E.CONSTANT R27, desc[UR16][R10.64+-0x18] ;  /* 0xffffe8100a1b7981 */ /* 0x000ea8000c1e9900 */
[----:B------:R-:W2:Y:S01]  /*0bc0*/  LDG.E.CONSTANT R30, desc[UR16][R8.64+-0x18] ;  /* 0xffffe810081e7981 */ /* 0x000ea2000c1e9900 */
[----:B---3--:R-:W-:-:S03]  /*0bd0*/  FFMA R28, R33, R32, R28 ;  /* 0x00000020211c7223 */ /* 0x008fc6000000001c */
[----:B------:R-:W3:Y:S04]  /*0be0*/  LDG.E.CONSTANT R32, desc[UR16][R10.64+-0x14] ;  /* 0xffffec100a207981 */ /* 0x000ee8000c1e9900 */
[----:B------:R-:W3:Y:S01]  /*0bf0*/  LDG.E.CONSTANT R33, desc[UR16][R8.64+-0x14] ;  /* 0xffffec1008217981 */ /* 0x000ee2000c1e9900 */
        /* <DEDUP_REMOVED lines=25> */
[----:B------:R-:W5:Y:S04]  /*0d90*/  LDG.E.CONSTANT R30, desc[UR16][R10.64+0x14] ;  /* 0x000014100a1e7981 */ /* 0x000f68000c1e9900 */
[----:B------:R-:W2:Y:S01]  /*0da0*/  LDG.E.CONSTANT R28, desc[UR16][R10.64+0x1c] ;  /* 0x00001c100a1c7981 */ /* 0x000ea2000c1e9900 */
[----:B---3--:R-:W-:-:S03]  /*0db0*/  FFMA R32, R32, R33, R27 ;  /* 0x0000002120207223 */ /* 0x008fc6000000001b */
[----:B------:R-:W4:Y:S04]  /*0dc0*/  LDG.E.CONSTANT R33, desc[UR16][R10.64+0x10] ;  /* 0x000010100a217981 */ /* 0x000f28000c1e9900 */
[----:B------:R-:W3:Y:S01]  /*0dd0*/  LDG.E.CONSTANT R27, desc[UR16][R10.64+0x18] ;  /* 0x000018100a1b7981 */ /* 0x000ee2000c1e9900 */
[----:B------:R-:W-:-:S05]  /*0de0*/  VIADD R26, R26, 0x10 ;  /* 0x000000101a1a7836 */ /* 0x000fca0000000000 */
[----:B------:R-:W-:Y:S02]  /*0df0*/  ISETP.NE.AND P0, PT, R26, RZ, PT ;  /* 0x000000ff1a00720c */ /* 0x000fe40003f05270 */
[----:B------:R-:W-:Y:S02]  /*0e00*/  IADD3 R31, PT, PT, R31, 0x10, RZ ;  /* 0x000000101f1f7810 */ /* 0x000fe40007ffe0ff */
[----:B------:R-:W-:Y:S01]  /*0e10*/  IADD3 R29, PT, PT, R29, 0x10, RZ ;  /* 0x000000101d1d7810 */ /* 0x000fe20007ffe0ff */
[----:B----4-:R-:W-:-:S04]  /*0e20*/  FFMA R33, R33, R34, R32 ;  /* 0x0000002221217223 */ /* 0x010fc80000000020 */
[----:B-----5:R-:W-:-:S04]  /*0e30*/  FFMA R30, R30, R35, R33 ;  /* 0x000000231e1e7223 */ /* 0x020fc80000000021 */
[----:B---3--:R-:W-:-:S04]  /*0e40*/  FFMA R27, R27, R36, R30 ;  /* 0x000000241b1b7223 */ /* 0x008fc8000000001e */
[----:B--2---:R-:W-:Y:S01]  /*0e50*/  FFMA R27, R28, R37, R27 ;  /* 0x000000251c1b7223 */ /* 0x004fe2000000001b */
[----:B------:R-:W-:Y:S06]  /*0e60*/  @P0 BRA `(.L_x_5) ;  /* 0xfffffffc00140947 */ /* 0x000fec000383ffff */
[----:B------:R-:W-:Y:S05]  /*0e70*/  BSYNC.RECONVERGENT B1 ;  /* 0x0000000000017941 */ /* 0x000fea0003800200 */
.L_x_4:
[----:B------:R-:W-:-:S07]  /*0e80*/  MOV R26, UR22 ;  /* 0x00000016001a7c02 */ /* 0x000fce0008000f00 */
.L_x_3:
[----:B------:R-:W-:-:S09]  /*0e90*/  UISETP.NE.AND UP0, UPT, UR20, URZ, UPT ;  /* 0x000000ff1400728c */ /* 0x000fd2000bf05270 */
[----:B------:R-:W-:Y:S05]  /*0ea0*/  BRA.U !UP0, `(.L_x_2) ;  /* 0x00000005083c7547 */ /* 0x000fea000b800000 */
[----:B------:R-:W-:Y:S02]  /*0eb0*/  UIADD3 UR4, UPT, UPT, UR20, -0x1, URZ ;  /* 0xffffffff14047890 */ /* 0x000fe4000fffe0ff */
[----:B------:R-:W-:Y:S02]  /*0ec0*/  UISETP.NE.AND UP1, UPT, UR21, URZ, UPT ;  /* 0x000000ff1500728c */ /* 0x000fe4000bf25270 */
[----:B------:R-:W-:-:S09]  /*0ed0*/  UISETP.GE.U32.AND UP0, UPT, UR4, 0x7, UPT ;  /* 0x000000070400788c */ /* 0x000fd2000bf06070 */
[----:B------:R-:W-:Y:S05]  /*0ee0*/  BRA.U !UP0, `(.L_x_6) ;  /* 0x00000001087c7547 */ /* 0x000fea000b800000 */
[----:B------:R-:W0:Y:S01]  /*0ef0*/  LDC.64 R10, c[0x0][0x380] ;  /* 0x0000e000ff0a7b82 */ /* 0x000e220000000a00 */
[----:B------:R-:W-:Y:S01]  /*0f00*/  IADD3 R31, PT, PT, R25, R26, RZ ;  /* 0x0000001a191f7210 */ /* 0x000fe20007ffe0ff */
[----:B------:R-:W-:-:S06]  /*0f10*/  IMAD.IADD R29, R14, 0x1, R26 ;  /* 0x000000010e1d7824 */ /* 0x000fcc00078e021a */
[----:B------:R-:W1:Y:S01]  /*0f20*/  LDC.64 R8, c[0x0][0x388] ;  /* 0x0000e200ff087b82 */ /* 0x000e620000000a00 */
[----:B0-----:R-:W-:-:S05]  /*0f30*/  IMAD.WIDE R10, R29, 0x4, R10 ;  /* 0x000000041d0a7825 */ /* 0x001fca00078e020a */
[----:B------:R-:W2:Y:S01]  /*0f40*/  LDG.E.CONSTANT R28, desc[UR16][R10.64] ;  /* 0x000000100a1c7981 */ /* 0x000ea2000c1e9900 */
[----:B-1----:R-:W-:-:S03]  /*0f50*/  IMAD.WIDE R8, R31, 0x4, R8 ;  /* 0x000000041f087825 */ /* 0x002fc600078e0208 */
[----:B------:R-:W3:Y:S04]  /*0f60*/  LDG.E.CONSTANT R33, desc[UR16][R10.64+0x8] ;  /* 0x000008100a217981 */ /* 0x000ee8000c1e9900 */
[----:B------:R-:W2:Y:S04]  /*0f70*/  LDG.E.CONSTANT R29, desc[UR16][R8.64] ;  /* 0x00000010081d7981 */ /* 0x000ea8000c1e9900 */
[----:B------:R-:W4:Y:S04]  /*0f80*/  LDG.E.CONSTANT R31, desc[UR16][R10.64+0x4] ;  /* 0x000004100a1f7981 */ /* 0x000f28000c1e9900 */
[----:B------:R-:W4:Y:S04]  /*0f90*/  LDG.E.CONSTANT R30, desc[UR16][R8.64+0x4] ;  /* 0x00000410081e7981 */ /* 0x000f28000c1e9900 */
[----:B------:R-:W3:Y:S04]  /*0fa0*/  LDG.E.CONSTANT R32, desc[UR16][R8.64+0x8] ;  /* 0x0000081008207981 */ /* 0x000ee8000c1e9900 */
[----:B------:R-:W5:Y:S04]  /*0fb0*/  LDG.E.CONSTANT R34, desc[UR16][R8.64+0xc] ;  /* 0x00000c1008227981 */ /* 0x000f68000c1e9900 */
[----:B------:R-:W5:Y:S04]  /*0fc0*/  LDG.E.CONSTANT R35, desc[UR16][R8.64+0x10] ;  /* 0x0000101008237981 */ /* 0x000f68000c1e9900 */
[----:B------:R-:W5:Y:S04]  /*0fd0*/  LDG.E.CONSTANT R36, desc[UR16][R8.64+0x14] ;  /* 0x0000141008247981 */ /* 0x000f68000c1e9900 */
[----:B------:R-:W5:Y:S01]  /*0fe0*/  LDG.E.CONSTANT R37, desc[UR16][R8.64+0x1c] ;  /* 0x00001c1008257981 */ /* 0x000f62000c1e9900 */
[----:B--2---:R-:W-:-:S03]  /*0ff0*/  FFMA R28, R28, R29, R27 ;  /* 0x0000001d1c1c7223 */ /* 0x004fc6000000001b */
[----:B------:R-:W2:Y:S04]  /*1000*/  LDG.E.CONSTANT R27, desc[UR16][R10.64+0x10] ;  /* 0x000010100a1b7981 */ /* 0x000ea8000c1e9900 */
[----:B------:R-:W2:Y:S01]  /*1010*/  LDG.E.CONSTANT R29, desc[UR16][R10.64+0x18] ;  /* 0x000018100a1d7981 */ /* 0x000ea2000c1e9900 */
[----:B----4-:R-:W-:-:S03]  /*1020*/  FFMA R30, R31, R30, R28 ;  /* 0x0000001e1f1e7223 */ /* 0x010fc6000000001c */
[----:B------:R-:W5:Y:S01]  /*1030*/  LDG.E.CONSTANT R28, desc[UR16][R10.64+0xc] ;  /* 0x00000c100a1c7981 */ /* 0x000f62000c1e9900 */
[----:B---3--:R-:W-:-:S03]  /*1040*/  FFMA R33, R33, R32, R30 ;  /* 0x0000002021217223 */ /* 0x008fc6000000001e */
[----:B------:R-:W3:Y:S04]  /*1050*/  LDG.E.CONSTANT R30, desc[UR16][R10.64+0x14] ;  /* 0x000014100a1e7981 */ /* 0x000ee8000c1e9900 */
[----:B------:R-:W4:Y:S04]  /*1060*/  LDG.E.CONSTANT R32, desc[UR16][R8.64+0x18] ;  /* 0x0000181008207981 */ /* 0x000f28000c1e9900 */
[----:B------:R-:W4:Y:S01]  /*1070*/  LDG.E.CONSTANT R31, desc[UR16][R10.64+0x1c] ;  /* 0x00001c100a1f7981 */ /* 0x000f22000c1e9900 */
[----:B------:R-:W-:Y:S01]  /*1080*/  IADD3 R26, PT, PT, R26, 0x8, RZ ;  /* 0x000000081a1a7810 */ /* 0x000fe20007ffe0ff */
[----:B-----5:R-:W-:-:S04]  /*1090*/  FFMA R28, R28, R34, R33 ;  /* 0x000000221c1c7223 */ /* 0x020fc80000000021 */
[----:B--2---:R-:W-:-:S04]  /*10a0*/  FFMA R27, R27, R35, R28 ;  /* 0x000000231b1b7223 */ /* 0x004fc8000000001c */
[----:B---3--:R-:W-:-:S04]  /*10b0*/  FFMA R30, R30, R36, R27 ;  /* 0x000000241e1e7223 */ /* 0x008fc8000000001b */
[----:B----4-:R-:W-:-:S04]  /*10c0*/  FFMA R30, R29, R32, R30 ;  /* 0x000000201d1e7223 */ /* 0x010fc8000000001e */
[----:B------:R-:W-:-:S07]  /*10d0*/  FFMA R27, R31, R37, R30 ;  /* 0x000000251f1b7223 */ /* 0x000fce000000001e */
.L_x_6:
        /* <DEDUP_REMOVED lines=18> */
[----:B------:R-:W5:Y:S01]  /*1200*/  LDG.E.CONSTANT R34, desc[UR16][R8.64+0xc] ;  /* 0x00000c1008227981 */ /* 0x000f62000c1e9900 */
[----:B------:R-:W-:Y:S01]  /*1210*/  IADD3 R26, PT, PT, R26, 0x4, RZ ;  /* 0x000000041a1a7810 */ /* 0x000fe20007ffe0ff */
[----:B--2---:R-:W-:-:S04]  /*1220*/  FFMA R28, R28, R29, R27 ;  /* 0x0000001d1c1c7223 */ /* 0x004fc8000000001b */
[----:B----4-:R-:W-:-:S04]  /*1230*/  FFMA R28, R31, R30, R28 ;  /* 0x0000001e1f1c7223 */ /* 0x010fc8000000001c */
[----:B---3--:R-:W-:-:S04]  /*1240*/  FFMA R28, R33, R32, R28 ;  /* 0x00000020211c7223 */ /* 0x008fc8000000001c */
[----:B-----5:R-:W-:-:S07]  /*1250*/  FFMA R27, R35, R34, R28 ;  /* 0x00000022231b7223 */ /* 0x020fce000000001c */
.L_x_7:
[----:B------:R-:W-:Y:S05]  /*1260*/  BRA.U !UP1, `(.L_x_2) ;  /* 0x00000001094c7547 */ /* 0x000fea000b800000 */
[----:B------:R-:W0:Y:S01]  /*1270*/  LDC.64 R8, c[0x0][0x380] ;  /* 0x0000e000ff087b82 */ /* 0x000e220000000a00 */
[-C--:B------:R-:W-:Y:S02]  /*1280*/  IADD3 R29, PT, PT, R14, R26.reuse, RZ ;  /* 0x0000001a0e1d7210 */ /* 0x080fe40007ffe0ff */
[----:B------:R-:W-:-:S05]  /*1290*/  IADD3 R25, PT, PT, R25, R26, RZ ;  /* 0x0000001a19197210 */ /* 0x000fca0007ffe0ff */
[----:B------:R-:W1:Y:S01]  /*12a0*/  LDC.64 R10, c[0x0][0x388] ;  /* 0x0000e200ff0a7b82 */ /* 0x000e620000000a00 */
[----:B0-----:R-:W-:-:S05]  /*12b0*/  IMAD.WIDE R8, R29, 0x4, R8 ;  /* 0x000000041d087825 */ /* 0x001fca00078e0208 */
[----:B------:R-:W2:Y:S01]  /*12c0*/  LDG.E.CONSTANT R26, desc[UR16][R8.64] ;  /* 0x00000010081a7981 */ /* 0x000ea2000c1e9900 */
[----:B-1----:R-:W-:-:S05]  /*12d0*/  IMAD.WIDE R10, R25, 0x4, R10 ;  /* 0x00000004190a7825 */ /* 0x002fca00078e020a */
[----:B------:R-:W2:Y:S01]  /*12e0*/  LDG.E.CONSTANT R25, desc[UR16][R10.64] ;  /* 0x000000100a197981 */ /* 0x000ea2000c1e9900 */
[----:B------:R-:W-:Y:S01]  /*12f0*/  UISETP.NE.AND UP0, UPT, UR23, 0x1, UPT ;  /* 0x000000011700788c */ /* 0x000fe2000bf05270 */
[----:B--2---:R-:W-:-:S08]  /*1300*/  FFMA R27, R26, R25, R27 ;  /* 0x000000191a1b7223 */ /* 0x004fd0000000001b */
[----:B------:R-:W-:Y:S05]  /*1310*/  BRA.U !UP0, `(.L_x_2) ;  /* 0x0000000108207547 */ /* 0x000fea000b800000 */
[----:B------:R-:W-:Y:S01]  /*1320*/  UISETP.NE.AND UP0, UPT, UR23, 0x2, UPT ;  /* 0x000000021700788c */ /* 0x000fe2000bf05270 */
[----:B------:R-:W2:Y:S04]  /*1330*/  LDG.E.CONSTANT R26, desc[UR16][R8.64+0x4] ;  /* 0x00000410081a7981 */ /* 0x000ea8000c1e9900 */
[----:B------:R-:W2:Y:S01]  /*1340*/  LDG.E.CONSTANT R25, desc[UR16][R10.64+0x4] ;  /* 0x000004100a197981 */ /* 0x000ea2000c1e9900 */
[----:B------:R-:W-:-:S13]  /*1350*/  PLOP3.LUT P0, PT, PT, PT, UP0, 0x80, 0x8 ;  /* 0x000000000008781c */ /* 0x000fda0003f0f008 */
[----:B------:R-:W3:Y:S04]  /*1360*/  @P0 LDG.E.CONSTANT R28, desc[UR16][R8.64+0x8] ;  /* 0x00000810081c0981 */ /* 0x000ee8000c1e9900 */
[----:B------:R-:W3:Y:S01]  /*1370*/  @P0 LDG.E.CONSTANT R29, desc[UR16][R10.64+0x8] ;  /* 0x000008100a1d0981 */ /* 0x000ee2000c1e9900 */
[----:B--2---:R-:W-:-:S04]  /*1380*/  FFMA R27, R26, R25, R27 ;  /* 0x000000191a1b7223 */ /* 0x004fc8000000001b */
[----:B---3--:R-:W-:-:S07]  /*1390*/  @P0 FFMA R27, R28, R29, R27 ;  /* 0x0000001d1c1b0223 */ /* 0x008fce000000001b */
.L_x_2:
[----:B------:R-:W-:Y:S01]  /*13a0*/  VIADD R8, R23, 0xff800000 ;  /* 0xff80000017087836 */ /* 0x000fe20000000000 */
[----:B------:R-:W0:Y:S01]  /*13b0*/  S2UR UR5, SR_CgaCtaId ;  /* 0x00000000000579c3 */ /* 0x000e220000008800 */
[----:B------:R-:W-:Y:S01]  /*13c0*/  UMOV UR4, 0x400 ;  /* 0x0000040000047882 */ /* 0x000fe20000000000 */
[----:B------:R-:W1:Y:S02]  /*13d0*/  LDCU UR14, c[0x0][0x3a0] ;  /* 0x00007400ff0e77ac */ /* 0x000e640008000800 */
[----:B------:R-:W-:Y:S01]  /*13e0*/  ISETP.GT.U32.AND P0, PT, R8, 0x7effffff, PT ;  /* 0x7effffff0800780c */ /* 0x000fe20003f04070 */
[----:B------:R-:W-:-:S12]  /*13f0*/  UIADD3 UR4, UPT, UPT, UR4, 0x80, URZ ;  /* 0x0000008004047890 */ /* 0x000fd8000fffe0ff */
[----:B------:R-:W-:-:S06]  /*1400*/  @!P0 MOV R8, R15 ;  /* 0x0000000f00088202 */ /* 0x000fcc0000000f00 */
[----:B------:R-:W2:Y:S01]  /*1410*/  @P0 MUFU.RSQ R8, R23 ;  /* 0x0000001700080308 */ /* 0x000ea20000001400 */
[----:B0-----:R-:W-:-:S06]  /*1420*/  ULEA UR4, UR5, UR4, 0x18 ;  /* 0x0000000405047291 */ /* 0x001fcc000f8ec0ff */
[C---:B------:R-:W-:Y:S02]  /*1430*/  LEA R10, R13.reuse, UR4, 0x2 ;  /* 0x000000040d0a7c11 */ /* 0x040fe4000f8e10ff */
[----:B------:R-:W-:Y:S01]  /*1440*/  IADD3 R13, PT, PT, R13, UR18, RZ ;  /* 0x000000120d0d7c10 */ /* 0x000fe2000fffe0ff */
[----:B--2---:R-:W-:Y:S01]  /*1450*/  FMUL R27, R8, R27 ;  /* 0x0000001b081b7220 */ /* 0x004fe20000400000 */
[----:B-1----:R-:W-:-:S04]  /*1460*/  MOV R8, UR14 ;  /* 0x0000000e00087c02 */ /* 0x002fc80008000f00 */
[----:B------:R0:W-:Y:S01]  /*1470*/  STS [R10], R27 ;  /* 0x0000001b0a007388 */ /* 0x0001e20000000800 */
[----:B------:R-:W-:-:S13]  /*1480*/  ISETP.GE.AND P0, PT, R13, R8, PT ;  /* 0x000000080d00720c */ /* 0x000fda0003f06270 */
[----:B0-----:R-:W-:Y:S05]  /*1490*/  @!P0 BRA `(.L_x_8) ;  /* 0xfffffff400548947 */ /* 0x001fea000383ffff */
.L_x_1:
[----:B------:R-:W-:Y:S05]  /*14a0*/  BSYNC.RECONVERGENT B0 ;  /* 0x0000000000007941 */ /* 0x000fea0003800200 */
.L_x_0:
[----:B------:R-:W-:-:S03]  /*14b0*/  UMOV UR4, 0xffffffff ;  /* 0xffffffff00047882 */ /* 0x000fc60000000000 */
[----:B------:R-:W-:Y:S05]  /*14c0*/  BRA.DIV UR4, `(.L_x_9) ;  /* 0x0000002604f07947 */ /* 0x000fea000b800000 */
[----:B------:R-:W-:Y:S06]  /*14d0*/  BAR.SYNC.DEFER_BLOCKING 0x0 ;  /* 0x0000000000007b1d */ /* 0x000fec0000010000 */
.L_x_62:
[----:B------:R-:W-:Y:S01]  /*14e0*/  BSSY.RECONVERGENT B0, `(.L_x_10) ;  /* 0x0000035000007945 */ /* 0x000fe20003800200 */
[----:B------:R-:W-:-:S03]  /*14f0*/  IMAD.MOV.U32 R10, RZ, RZ, -0x800000 ;  /* 0xff800000ff0a7424 */ /* 0x000fc600078e00ff */
[----:B------:R-:W-:Y:S05]  /*1500*/  @P4 BRA `(.L_x_11) ;  /* 0x0000000000c84947 */ /* 0x000fea0003800000 */
[----:B------:R-:W-:Y:S01]  /*1510*/  ISETP.NE.AND P1, PT, R17, RZ, PT ;  /* 0x000000ff1100720c */ /* 0x000fe20003f25270 */
[----:B------:R-:W-:Y:S01]  /*1520*/  BSSY.RECONVERGENT B1, `(.L_x_12) ;  /* 0x0000014000017945 */ /* 0x000fe20003800200 */
[----:B------:R-:W-:Y:S02]  /*1530*/  ISETP.GE.U32.AND P0, PT, R18, 0x3, PT ;  /* 0x000000031200780c */ /* 0x000fe40003f06070 */
[----:B------:R-:W-:Y:S02]  /*1540*/  MOV R10, 0xff800000 ;  /* 0xff800000000a7802 */ /* 0x000fe40000000f00 */
[----:B------:R-:W-:-:S07]  /*1550*/  MOV R9, R7 ;  /* 0x0000000700097202 */ /* 0x000fce0000000f00 */
[----:B------:R-:W-:Y:S05]  /*1560*/  @!P1 BRA `(.L_x_13) ;  /* 0x00000000003c9947 */ /* 0x000fea0003800000 */
[----:B------:R-:W0:Y:S01]  /*1570*/  LDS R10, [R21+UR11] ;  /* 0x0000000b150a7984 */ /* 0x000e220008000800 */
[----:B------:R-:W-:Y:S02]  /*1580*/  ISETP.NE.AND P2, PT, R17, 0x1, PT ;  /* 0x000000011100780c */ /* 0x000fe40003f45270 */
[----:B------:R-:W-:Y:S02]  /*1590*/  MOV R9, R19 ;  /* 0x0000001300097202 */ /* 0x000fe40000000f00 */
[----:B0-----:R-:W-:-:S04]  /*15a0*/  FSETP.NE.AND P1, PT, R10, -INF , PT ;  /* 0xff8000000a00780b */ /* 0x001fc80003f25000 */
[----:B------:R-:W-:-:S05]  /*15b0*/  FSEL R10, R10, -INF , P1 ;  /* 0xff8000000a0a7808 */ /* 0x000fca0000800000 */
[----:B------:R-:W-:Y:S05]  /*15c0*/  @!P2 BRA `(.L_x_13) ;  /* 0x000000000024a947 */ /* 0x000fea0003800000 */
[----:B------:R-:W-:Y:S01]  /*15d0*/  ISETP.NE.AND P2, PT, R17, 0x2, PT ;  /* 0x000000021100780c */ /* 0x000fe20003f45270 */
[----:B------:R-:W0:-:S12]  /*15e0*/  LDS R9, [R16] ;  /* 0x0000000010097984 */ /* 0x000e180000000800 */
[----:B------:R-:W1:Y:S01]  /*15f0*/  @P2 LDS R11, [R2] ;  /* 0x00000000020b2984 */ /* 0x000e620000000800 */
[----:B0-----:R-:W-:-:S04]  /*1600*/  FSETP.GT.AND P1, PT, R9, R10, PT ;  /* 0x0000000a0900720b */ /* 0x001fc80003f24000 */
[----:B------:R-:W-:Y:S01]  /*1610*/  FSEL R10, R9, R10, P1 ;  /* 0x0000000a090a7208 */ /* 0x000fe20000800000 */
[----:B------:R-:W-:Y:S01]  /*1620*/  IMAD.MOV.U32 R9, RZ, RZ, R4 ;  /* 0x000000ffff097224 */ /* 0x000fe200078e0004 */
[----:B------:R-:W-:Y:S02]  /*1630*/  @P2 MOV R9, R3 ;  /* 0x0000000300092202 */ /* 0x000fe40000000f00 */
[----:B-1----:R-:W-:-:S04]  /*1640*/  @P2 FSETP.GT.AND P1, PT, R11, R10, PT ;  /* 0x0000000a0b00220b */ /* 0x002fc80003f24000 */
[----:B------:R-:W-:-:S09]  /*1650*/  @P2 FSEL R10, R11, R10, P1 ;  /* 0x0000000a0b0a2208 */ /* 0x000fd20000800000 */
.L_x_13:
[----:B------:R-:W-:Y:S05]  /*1660*/  BSYNC.RECONVERGENT B1 ;  /* 0x0000000000017941 */ /* 0x000fea0003800200 */
.L_x_12:
[----:B------:R-:W-:Y:S05]  /*1670*/  @!P0 BRA `(.L_x_11) ;  /* 0x00000000006c8947 */ /* 0x000fea0003800000 */
[----:B------:R-:W0:Y:S01]  /*1680*/  S2R R12, SR_CgaCtaId ;  /* 0x00000000000c7919 */ /* 0x000e220000008800 */
[----:B------:R-:W-:-:S04]  /*1690*/  MOV R11, 0x400 ;  /* 0x00000400000b7802 */ /* 0x000fc80000000f00 */
[----:B------:R-:W-:-:S04]  /*16a0*/  IADD3 R11, PT, PT, R11, 0x80, RZ ;  /* 0x000000800b0b7810 */ /* 0x000fc80007ffe0ff */
[----:B0-----:R-:W-:-:S07]  /*16b0*/  LEA R28, R12, R11, 0x18 ;  /* 0x0000000b0c1c7211 */ /* 0x001fce00078ec0ff */
.L_x_14:
[----:B------:R-:W-:Y:S01]  /*16c0*/  LEA R11, R9, R28, 0x2 ;  /* 0x0000001c090b7211 */ /* 0x000fe200078e10ff */
[----:B------:R-:W-:Y:S01]  /*16d0*/  IMAD.U32 R12, RZ, RZ, UR18 ;  /* 0x00000012ff0c7e24 */ /* 0x000fe2000f8e00ff */
[----:B------:R-:W-:Y:S01]  /*16e0*/  MOV R25, UR18 ;  /* 0x0000001200197c02 */ /* 0x000fe20008000f00 */
[----:B------:R-:W-:Y:S01]  /*16f0*/  IMAD.U32 R27, RZ, RZ, UR18 ;  /* 0x00000012ff1b7e24 */ /* 0x000fe2000f8e00ff */
[----:B------:R-:W-:Y:S01]  /*1700*/  MOV R30, UR18 ;  /* 0x00000012001e7c02 */ /* 0x000fe20008000f00 */
[----:B------:R-:W0:Y:S01]  /*1710*/  LDS R13, [R11] ;  /* 0x000000000b0d7984 */ /* 0x000e220000000800 */
[----:B------:R-:W-:Y:S02]  /*1720*/  LEA R12, R12, R11, 0x2 ;  /* 0x0000000b0c0c7211 */ /* 0x000fe400078e10ff */
[----:B------:R-:W-:Y:S02]  /*1730*/  LEA R9, R30, R9, 0x2 ;  /* 0x000000091e097211 */ /* 0x000fe400078e10ff */
[----:B------:R-:W-:Y:S01]  /*1740*/  LEA R14, R25, R12, 0x2 ;  /* 0x0000000c190e7211 */ /* 0x000fe200078e10ff */
[----:B------:R-:W1:Y:S01]  /*1750*/  LDS R15, [R12] ;  /* 0x000000000c0f7984 */ /* 0x000e620000000800 */
[----:B------:R-:W-:-:S02]  /*1760*/  ISETP.GE.AND P1, PT, R9, R8, PT ;  /* 0x000000080900720c */ /* 0x000fc40003f26270 */
[----:B------:R-:W-:Y:S01]  /*1770*/  LEA R26, R27, R14, 0x2 ;  /* 0x0000000e1b1a7211 */ /* 0x000fe200078e10ff */
[----:B------:R-:W2:Y:S04]  /*1780*/  LDS R25, [R14] ;  /* 0x000000000e197984 */ /* 0x000ea80000000800 */
[----:B------:R-:W3:Y:S01]  /*1790*/  LDS R27, [R26] ;  /* 0x000000001a1b7984 */ /* 0x000ee20000000800 */
[----:B0-----:R-:W-:-:S04]  /*17a0*/  FSETP.GT.AND P0, PT, R13, R10, PT ;  /* 0x0000000a0d00720b */ /* 0x001fc80003f04000 */
[----:B------:R-:W-:-:S04]  /*17b0*/  FSEL R10, R13, R10, P0 ;  /* 0x0000000a0d0a7208 */ /* 0x000fc80000000000 */
[----:B-1----:R-:W-:-:S04]  /*17c0*/  FSETP.GT.AND P0, PT, R15, R10, PT ;  /* 0x0000000a0f00720b */ /* 0x002fc80003f04000 */
[----:B------:R-:W-:-:S04]  /*17d0*/  FSEL R10, R15, R10, P0 ;  /* 0x0000000a0f0a7208 */ /* 0x000fc80000000000 */
[----:B--2---:R-:W-:-:S04]  /*17e0*/  FSETP.GT.AND P0, PT, R25, R10, PT ;  /* 0x0000000a1900720b */ /* 0x004fc80003f04000 */
[----:B------:R-:W-:-:S04]  /*17f0*/  FSEL R10, R25, R10, P0 ;  /* 0x0000000a190a7208 */ /* 0x000fc80000000000 */
[----:B---3--:R-:W-:-:S04]  /*1800*/  FSETP.GT.AND P0, PT, R27, R10, PT ;  /* 0x0000000a1b00720b */ /* 0x008fc80003f04000 */
[----:B------:R-:W-:Y:S01]  /*1810*/  FSEL R10, R27, R10, P0 ;  /* 0x0000000a1b0a7208 */ /* 0x000fe20000000000 */
[----:B------:R-:W-:Y:S08]  /*1820*/  @!P1 BRA `(.L_x_14) ;  /* 0xfffffffc00a49947 */ /* 0x000ff0000383ffff */
.L_x_11:
[----:B------:R-:W-:Y:S05]  /*1830*/  BSYNC.RECONVERGENT B0 ;  /* 0x0000000000007941 */ /* 0x000fea0003800200 */
.L_x_10:
[----:B------:R-:W-:Y:S01]  /*1840*/  UMOV UR4, 0xffffffff ;  /* 0xffffffff00047882 */ /* 0x000fe20000000000 */
[----:B------:R-:W-:Y:S02]  /*1850*/  LOP3.LUT P5, RZ, R7, 0x1f, RZ, 0xc0, !PT ;  /* 0x0000001f07ff7812 */ /* 0x000fe400078ac0ff */
[----:B------:R-:W-:Y:S11]  /*1860*/  BRA.DIV UR4, `(.L_x_15) ;  /* 0x0000002604347947 */ /* 0x000ff6000b800000 */
[----:B------:R-:W0:Y:S02]  /*1870*/  SHFL.DOWN PT, R9, R10, 0x10, 0x1f ;  /* 0x0a001f000a097f89 */ /* 0x000e2400000e0000 */
[----:B0-----:R-:W-:-:S05]  /*1880*/  FADD R12, R9, R10 ;  /* 0x0000000a090c7221 */ /* 0x001fca0000000000 */
[----:B------:R-:W0:Y:S02]  /*1890*/  SHFL.DOWN PT, R13, R12, 0x8, 0x1f ;  /* 0x09001f000c0d7f89 */ /* 0x000e2400000e0000 */
[----:B0-----:R-:W-:-:S05]  /*18a0*/  FADD R13, R12, R13 ;  /* 0x0000000d0c0d7221 */ /* 0x001fca0000000000 */
[----:B------:R-:W0:Y:S02]  /*18b0*/  SHFL.DOWN PT, R14, R13, 0x4, 0x1f ;  /* 0x08801f000d0e7f89 */ /* 0x000e2400000e0000 */
[----:B0-----:R-:W-:-:S05]  /*18c0*/  FADD R14, R13, R14 ;  /* 0x0000000e0d0e7221 */ /* 0x001fca0000000000 */
[----:B------:R-:W0:Y:S02]  /*18d0*/  SHFL.DOWN PT, R15, R14, 0x2, 0x1f ;  /* 0x08401f000e0f7f89 */ /* 0x000e2400000e0000 */
[----:B0-----:R-:W-:-:S05]  /*18e0*/  FADD R15, R14, R15 ;  /* 0x0000000f0e0f7221 */ /* 0x001fca0000000000 */
[----:B------:R0:W1:Y:S02]  /*18f0*/  SHFL.DOWN PT, R26, R15, 0x1, 0x1f ;  /* 0x08201f000f1a7f89 */ /* 0x00006400000e0000 */
.L_x_69:
[----:B01----:R-:W-:Y:S01]  /*1900*/  FADD R15, R15, R26 ;  /* 0x0000001a0f0f7221 */ /* 0x003fe20000000000 */
[----:B------:R-:W-:Y:S05]  /*1910*/  WARPSYNC.ALL ;  /* 0x0000000000007948 */ /* 0x000fea0003800000 */
[----:B------:R0:W-:Y:S01]  /*1920*/  @!P5 STS [R22], R15 ;  /* 0x0000000f1600d388 */ /* 0x0001e20000000800 */
[----:B------:R-:W-:Y:S01]  /*1930*/  BAR.SYNC.DEFER_BLOCKING 0x0 ;  /* 0x0000000000007b1d */ /* 0x000fe20000010000 */
[----:B------:R-:W-:Y:S01]  /*1940*/  ISETP.GE.U32.AND P0, PT, R7, UR24, PT ;  /* 0x0000001807007c0c */ /* 0x000fe2000bf06070 */
[----:B------:R-:W-:-:S04]  /*1950*/  IMAD.MOV.U32 R13, RZ, RZ, RZ ;  /* 0x000000ffff0d7224 */ /* 0x000fc800078e00ff */
[----:B------:R-:W-:Y:S08]  /*1960*/  BSSY B0, `(.L_x_16) ;  /* 0x0000010000007945 */ /* 0x000ff00003800000 */
[----:B------:R0:W1:Y:S01]  /*1970*/  @!P0 LDS R13, [R20+UR12] ;  /* 0x0000000c140d8984 */ /* 0x0000620008000800 */
[----:B------:R-:W-:-:S13]  /*1980*/  ISETP.GT.U32.AND P0, PT, R7, 0x1f, PT ;  /* 0x0000001f0700780c */ /* 0x000fda0003f04070 */
[----:B0-----:R-:W-:Y:S05]  /*1990*/  @P0 BRA `(.L_x_17) ;  /* 0x0000000000300947 */ /* 0x001fea0003800000 */
[----:B------:R-:W-:-:S03]  /*19a0*/  UMOV UR4, 0xffffffff ;  /* 0xffffffff00047882 */ /* 0x000fc60000000000 */
[----:B------:R-:W-:Y:S05]  /*19b0*/  BRA.DIV UR4, `(.L_x_18) ;  /* 0x0000002604807947 */ /* 0x000fea000b800000 */
[----:B-1----:R-:W0:Y:S02]  /*19c0*/  SHFL.DOWN PT, R10, R13, 0x10, 0x1f ;  /* 0x0a001f000d0a7f89 */ /* 0x002e2400000e0000 */
        /* <DEDUP_REMOVED lines=8> */
.L_x_75:
[----:B-1----:R-:W-:-:S07]  /*1a50*/  FADD R13, R25, R14 ;  /* 0x0000000e190d7221 */ /* 0x002fce0000000000 */
.L_x_17:
[----:B------:R-:W-:Y:S05]  /*1a60*/  BSYNC B0 ;  /* 0x0000000000007941 */ /* 0x000fea0003800000 */
.L_x_16:
[----:B------:R-:W2:Y:S01]  /*1a70*/  MUFU.RCP R8, UR19 ;  /* 0x0000001300087d08 */ /* 0x000ea20008001000 */
[----:B------:R-:W-:Y:S01]  /*1a80*/  MOV R9, UR19 ;  /* 0x0000001300097c02 */ /* 0x000fe20008000f00 */
[----:B------:R-:W-:Y:S06]  /*1a90*/  BSSY.RECONVERGENT B2, `(.L_x_19) ;  /* 0x000000d000027945 */ /* 0x000fec0003800200 */
[----:B-1----:R-:W1:Y:S01]  /*1aa0*/  FCHK P0, R13, UR19 ;  /* 0x000000130d007d02 */ /* 0x002e620008000000 */
[----:B--2---:R-:W-:-:S04]  /*1ab0*/  FFMA R9, R8, -R9, 1 ;  /* 0x3f80000008097423 */ /* 0x004fc80000000809 */
[----:B------:R-:W-:-:S04]  /*1ac0*/  FFMA R8, R8, R9, R8 ;  /* 0x0000000908087223 */ /* 0x000fc80000000008 */
[----:B------:R-:W-:-:S04]  /*1ad0*/  FFMA R10, R8, R13, RZ ;  /* 0x0000000d080a7223 */ /* 0x000fc800000000ff */
[----:B------:R-:W-:-:S04]  /*1ae0*/  FFMA R9, R10, -UR19, R13 ;  /* 0x800000130a097c23 */ /* 0x000fc8000800000d */
[----:B------:R-:W-:Y:S01]  /*1af0*/  FFMA R8, R8, R9, R10 ;  /* 0x0000000908087223 */ /* 0x000fe2000000000a */
[----:B-1----:R-:W-:Y:S06]  /*1b00*/  @!P0 BRA `(.L_x_20) ;  /* 0x0000000000148947 */ /* 0x002fec0003800000 */
[----:B------:R-:W-:Y:S02]  /*1b10*/  MOV R8, R13 ;  /* 0x0000000d00087202 */ /* 0x000fe40000000f00 */
[----:B------:R-:W-:Y:S02]  /*1b20*/  MOV R9, UR19 ;  /* 0x0000001300097c02 */ /* 0x000fe40008000f00 */
[----:B------:R-:W-:-:S07]  /*1b30*/  MOV R14, 0x1b50 ;  /* 0x00001b50000e7802 */ /* 0x000fce0000000f00 */
[----:B0-----:R-:W-:Y:S05]  /*1b40*/  CALL.REL.NOINC `($__internal_0_$__cuda_sm3x_div_rn_noftz_f32_slowpath) ;  /* 0x0000002c003c7944 */ /* 0x001fea0003c00000 */
[----:B------:R-:W-:-:S07]  /*1b50*/  IMAD.MOV.U32 R8, RZ, RZ, R15 ;  /* 0x000000ffff087224 */ /* 0x000fce00078e000f */
.L_x_20:
[----:B------:R-:W-:Y:S05]  /*1b60*/  BSYNC.RECONVERGENT B2 ;  /* 0x0000000000027941 */ /* 0x000fea0003800200 */
.L_x_19:
[----:B------:R-:W-:Y:S01]  /*1b70*/  BSSY.RECONVERGENT B0, `(.L_x_21) ;  /* 0x000007a000007945 */ /* 0x000fe20003800200 */
[----:B------:R-:W-:-:S03]  /*1b80*/  HFMA2 R10, -RZ, RZ, 0, 0 ;  /* 0x00000000ff0a7431 */ /* 0x000fc600000001ff */
[----:B------:R-:W-:Y:S05]  /*1b90*/  @P4 BRA `(.L_x_22) ;  /* 0x0000000400dc4947 */ /* 0x000fea0003800000 */
[----:B------:R-:W-:Y:S01]  /*1ba0*/  ISETP.NE.AND P0, PT, R17, RZ, PT ;  /* 0x000000ff1100720c */ /* 0x000fe20003f05270 */
[----:B------:R-:W-:Y:S01]  /*1bb0*/  BSSY.RECONVERGENT B1, `(.L_x_23) ;  /* 0x0000031000017945 */ /* 0x000fe20003800200 */
[----:B------:R-:W-:Y:S02]  /*1bc0*/  MOV R10, RZ ;  /* 0x000000ff000a7202 */ /* 0x000fe40000000f00 */
[----:B------:R-:W-:-:S09]  /*1bd0*/  MOV R12, R7 ;  /* 0x00000007000c7202 */ /* 0x000fd20000000f00 */
[----:B------:R-:W-:Y:S05]  /*1be0*/  @!P0 BRA `(.L_x_24) ;  /* 0x0000000000b48947 */ /* 0x000fea0003800000 */
[----:B------:R-:W1:Y:S01]  /*1bf0*/  LDS R11, [R21+UR11] ;  /* 0x0000000b150b7984 */ /* 0x000e620008000800 */
[----:B------:R-:W-:Y:S01]  /*1c00*/  IMAD.MOV.U32 R9, RZ, RZ, 0x3bbb989d ;  /* 0x3bbb989dff097424 */ /* 0x000fe200078e00ff */
[----:B------:R-:W-:Y:S01]  /*1c10*/  ISETP.NE.AND P0, PT, R17, 0x1, PT ;  /* 0x000000011100780c */ /* 0x000fe20003f05270 */
[----:B-1----:R-:W-:Y:S01]  /*1c20*/  FADD R10, R11, -R8 ;  /* 0x800000080b0a7221 */ /* 0x002fe20000000000 */
[----:B------:R-:W-:-:S03]  /*1c30*/  MOV R11, 0x437c0000 ;  /* 0x437c0000000b7802 */ /* 0x000fc60000000f00 */
[----:B------:R-:W-:-:S04]  /*1c40*/  FFMA.SAT R12, R10, R9, 0.5 ;  /* 0x3f0000000a0c7423 */ /* 0x000fc80000002009 */
[----:B------:R-:W-:-:S04]  /*1c50*/  FFMA.RM R12, R12, R11, 12582913 ;  /* 0x4b4000010c0c7423 */ /* 0x000fc8000000400b */
[C---:B------:R-:W-:Y:S01]  /*1c60*/  FADD R13, R12.reuse, -12583039 ;  /* 0xcb40007f0c0d7421 */ /* 0x040fe20000000000 */
[----:B------:R-:W-:-:S03]  /*1c70*/  SHF.L.U32 R12, R12, 0x17, RZ ;  /* 0x000000170c0c7819 */ /* 0x000fc600000006ff */
[----:B------:R-:W-:-:S04]  /*1c80*/  FFMA R13, R10, 1.4426950216293334961, -R13 ;  /* 0x3fb8aa3b0a0d7823 */ /* 0x000fc8000000080d */
[----:B------:R-:W-:-:S06]  /*1c90*/  FFMA R13, R10, 1.925963033500011079e-08, R13 ;  /* 0x32a570600a0d7823 */ /* 0x000fcc000000000d */
[----:B------:R-:W1:Y:S02]  /*1ca0*/  MUFU.EX2 R13, R13 ;  /* 0x0000000d000d7308 */ /* 0x000e640000000800 */
[----:B-1----:R-:W-:Y:S01]  /*1cb0*/  FMUL R14, R12, R13 ;  /* 0x0000000d0c0e7220 */ /* 0x002fe20000400000 */
[----:B------:R-:W-:-:S03]  /*1cc0*/  MOV R12, R19 ;  /* 0x00000013000c7202 */ /* 0x000fc60000000f00 */
[----:B------:R-:W-:Y:S01]  /*1cd0*/  FADD R10, RZ, R14 ;  /* 0x0000000eff0a7221 */ /* 0x000fe20000000000 */
[----:B------:R1:W-:Y:S01]  /*1ce0*/  STS [R21+UR11], R14 ;  /* 0x0000000e15007988 */ /* 0x0003e2000800080b */
[----:B------:R-:W-:Y:S05]  /*1cf0*/  @!P0 BRA `(.L_x_24) ;  /* 0x0000000000708947 */ /* 0x000fea0003800000 */
[----:B------:R-:W2:Y:S01]  /*1d00*/  LDS R13, [R16] ;  /* 0x00000000100d7984 */ /* 0x000ea20000000800 */
[----:B------:R-:W-:Y:S01]  /*1d10*/  ISETP.NE.AND P0, PT, R17, 0x2, PT ;  /* 0x000000021100780c */ /* 0x000fe20003f05270 */
[----:B--2---:R-:W-:-:S04]  /*1d20*/  FADD R12, R13, -R8 ;  /* 0x800000080d0c7221 */ /* 0x004fc80000000000 */
[----:B-1----:R-:W-:-:S04]  /*1d30*/  FFMA.SAT R14, R12, R9, 0.5 ;  /* 0x3f0000000c0e7423 */ /* 0x002fc80000002009 */
[----:B------:R-:W-:-:S04]  /*1d40*/  FFMA.RM R14, R14, R11, 12582913 ;  /* 0x4b4000010e0e7423 */ /* 0x000fc8000000400b */
[C---:B------:R-:W-:Y:S01]  /*1d50*/  FADD R13, R14.reuse, -12583039 ;  /* 0xcb40007f0e0d7421 */ /* 0x040fe20000000000 */
[----:B------:R-:W-:-:S03]  /*1d60*/  IMAD.SHL.U32 R14, R14, 0x800000, RZ ;  /* 0x008000000e0e7824 */ /* 0x000fc600078e00ff */
[----:B------:R-:W-:-:S04]  /*1d70*/  FFMA R13, R12, 1.4426950216293334961, -R13 ;  /* 0x3fb8aa3b0c0d7823 */ /* 0x000fc8000000080d */
[----:B------:R-:W-:Y:S01]  /*1d80*/  FFMA R13, R12, 1.925963033500011079e-08, R13 ;  /* 0x32a570600c0d7823 */ /* 0x000fe2000000000d */
[----:B------:R-:W-:-:S05]  /*1d90*/  MOV R12, R4 ;  /* 0x00000004000c7202 */ /* 0x000fca0000000f00 */
[----:B------:R-:W1:Y:S02]  /*1da0*/  MUFU.EX2 R13, R13 ;  /* 0x0000000d000d7308 */ /* 0x000e640000000800 */
[----:B-1----:R-:W-:-:S04]  /*1db0*/  FMUL R15, R14, R13 ;  /* 0x0000000d0e0f7220 */ /* 0x002fc80000400000 */
[----:B------:R-:W-:Y:S01]  /*1dc0*/  FADD R10, R10, R15 ;  /* 0x0000000f0a0a7221 */ /* 0x000fe20000000000 */
[----:B------:R2:W-:Y:S01]  /*1dd0*/  STS [R16], R15 ;  /* 0x0000000f10007388 */ /* 0x0005e20000000800 */
[----:B------:R-:W-:Y:S05]  /*1de0*/  @!P0 BRA `(.L_x_24) ;  /* 0x0000000000348947 */ /* 0x000fea0003800000 */
[----:B------:R-:W1:Y:S02]  /*1df0*/  LDS R13, [R2] ;  /* 0x00000000020d7984 */ /* 0x000e640000000800 */
[----:B-1----:R-:W-:-:S04]  /*1e00*/  FADD R12, R13, -R8 ;  /* 0x800000080d0c7221 */ /* 0x002fc80000000000 */
[----:B------:R-:W-:-:S04]  /*1e10*/  FFMA.SAT R14, R12, R9, 0.5 ;  /* 0x3f0000000c0e7423 */ /* 0x000fc80000002009 */
[----:B------:R-:W-:-:S04]  /*1e20*/  FFMA.RM R14, R14, R11, 12582913 ;  /* 0x4b4000010e0e7423 */ /* 0x000fc8000000400b */
[C---:B------:R-:W-:Y:S01]  /*1e30*/  FADD R9, R14.reuse, -12583039 ;  /* 0xcb40007f0e097421 */ /* 0x040fe20000000000 */
[----:B------:R-:W-:-:S03]  /*1e40*/  SHF.L.U32 R14, R14, 0x17, RZ ;  /* 0x000000170e0e7819 */ /* 0x000fc600000006ff */
[----:B------:R-:W-:-:S04]  /*1e50*/  FFMA R9, R12, 1.4426950216293334961, -R9 ;  /* 0x3fb8aa3b0c097823 */ /* 0x000fc80000000809 */
[----:B------:R-:W-:Y:S01]  /*1e60*/  FFMA R9, R12, 1.925963033500011079e-08, R9 ;  /* 0x32a570600c097823 */ /* 0x000fe20000000009 */
[----:B------:R-:W-:-:S05]  /*1e70*/  MOV R12, R3 ;  /* 0x00000003000c7202 */ /* 0x000fca0000000f00 */
[----:B------:R-:W1:Y:S02]  /*1e80*/  MUFU.EX2 R9, R9 ;  /* 0x0000000900097308 */ /* 0x000e640000000800 */
[----:B-1----:R-:W-:-:S04]  /*1e90*/  FMUL R11, R14, R9 ;  /* 0x000000090e0b7220 */ /* 0x002fc80000400000 */
[----:B------:R-:W-:Y:S01]  /*1ea0*/  FADD R10, R10, R11 ;  /* 0x0000000b0a0a7221 */ /* 0x000fe20000000000 */
[----:B------:R3:W-:Y:S06]  /*1eb0*/  STS [R2], R11 ;  /* 0x0000000b02007388 */ /* 0x0007ec0000000800 */
.L_x_24:
[----:B------:R-:W-:Y:S05]  /*1ec0*/  BSYNC.RECONVERGENT B1 ;  /* 0x0000000000017941 */ /* 0x000fea0003800200 */
.L_x_23:
[----:B------:R-:W-:-:S13]  /*1ed0*/  ISETP.GE.U32.AND P0, PT, R18, 0x3, PT ;  /* 0x000000031200780c */ /* 0x000fda0003f06070 */
[----:B------:R-:W-:Y:S05]  /*1ee0*/  @!P0 BRA `(.L_x_22) ;  /* 0x0000000400088947 */ /* 0x000fea0003800000 */
[----:B-1----:R-:W1:Y:S01]  /*1ef0*/  S2R R14, SR_CgaCtaId ;  /* 0x00000000000e7919 */ /* 0x002e620000008800 */
[----:B------:R-:W-:-:S05]  /*1f00*/  MOV R9, 0x400 ;  /* 0x0000040000097802 */ /* 0x000fca0000000f00 */
[----:B------:R-:W-:-:S05]  /*1f10*/  VIADD R9, R9, 0x80 ;  /* 0x0000008009097836 */ /* 0x000fca0000000000 */
[----:B-1----:R-:W-:-:S07]  /*1f20*/  LEA R9, R14, R9, 0x18 ;  /* 0x000000090e097211 */ /* 0x002fce00078ec0ff */
.L_x_25:
[----:B------:R-:W-:Y:S01]  /*1f30*/  LEA R14, R12, R9, 0x2 ;  /* 0x000000090c0e7211 */ /* 0x000fe200078e10ff */
[----:B---3--:R-:W-:Y:S01]  /*1f40*/  HFMA2 R11, -RZ, RZ, 0.96630859375, -0.0022525787353515625 ;  /* 0x3bbb989dff0b7431 */ /* 0x008fe200000001ff */
[----:B0-----:R-:W-:Y:S01]  /*1f50*/  MOV R25, UR18 ;  /* 0x0000001200197c02 */ /* 0x001fe20008000f00 */
[----:B------:R-:W0:Y:S02]  /*1f60*/  LDCU UR4, c[0x0][0x3a0] ;  /* 0x00007400ff0477ac */ /* 0x000e240008000800 */
[----:B------:R-:W1:Y:S01]  /*1f70*/  LDS R13, [R14] ;  /* 0x000000000e0d7984 */ /* 0x000e620000000800 */
[----:B------:R-:W-:Y:S01]  /*1f80*/  LEA R25, R25, R14, 0x2 ;  /* 0x0000000e19197211 */ /* 0x000fe200078e10ff */
[----:B-1----:R-:W-:Y:S01]  /*1f90*/  FADD R26, R13, -R8 ;  /* 0x800000080d1a7221 */ /* 0x002fe20000000000 */
[----:B------:R-:W-:-:S03]  /*1fa0*/  MOV R13, 0x437c0000 ;  /* 0x437c0000000d7802 */ /* 0x000fc60000000f00 */
[----:B------:R-:W-:-:S04]  /*1fb0*/  FFMA.SAT R28, R26, R11, 0.5 ;  /* 0x3f0000001a1c7423 */ /* 0x000fc8000000200b */
[----:B------:R-:W-:-:S04]  /*1fc0*/  FFMA.RM R28, R28, R13, 12582913 ;  /* 0x4b4000011c1c7423 */ /* 0x000fc8000000400d */
[----:B--2---:R-:W-:-:S04]  /*1fd0*/  FADD R15, R28, -12583039 ;  /* 0xcb40007f1c0f7421 */ /* 0x004fc80000000000 */
[----:B------:R-:W-:-:S04]  /*1fe0*/  FFMA R15, R26, 1.4426950216293334961, -R15 ;  /* 0x3fb8aa3b1a0f7823 */ /* 0x000fc8000000080f */
[----:B------:R-:W-:Y:S01]  /*1ff0*/  FFMA R26, R26, 1.925963033500011079e-08, R15 ;  /* 0x32a570601a1a7823 */ /* 0x000fe2000000000f */
[----:B------:R-:W-:-:S05]  /*2000*/  IMAD.SHL.U32 R15, R28, 0x800000, RZ ;  /* 0x008000001c0f7824 */ /* 0x000fca00078e00ff */
[----:B------:R-:W1:Y:S02]  /*2010*/  MUFU.EX2 R26, R26 ;  /* 0x0000001a001a7308 */ /* 0x000e640000000800 */
[----:B-1----:R-:W-:Y:S01]  /*2020*/  FMUL R15, R15, R26 ;  /* 0x0000001a0f0f7220 */ /* 0x002fe20000400000 */
[----:B------:R-:W-:-:S04]  /*2030*/  IMAD.U32 R26, RZ, RZ, UR18 ;  /* 0x00000012ff1a7e24 */ /* 0x000fc8000f8e00ff */
[----:B------:R1:W-:Y:S01]  /*2040*/  STS [R14], R15 ;  /* 0x0000000f0e007388 */ /* 0x0003e20000000800 */
[----:B------:R-:W-:-:S03]  /*2050*/  LEA R26, R26, R25, 0x2 ;  /* 0x000000191a1a7211 */ /* 0x000fc600078e10ff */
[----:B----4-:R-:W2:Y:S01]  /*2060*/  LDS R27, [R25] ;  /* 0x00000000191b7984 */ /* 0x010ea20000000800 */
[----:B-1----:R-:W-:Y:S01]  /*2070*/  FADD R15, R15, R10 ;  /* 0x0000000a0f0f7221 */ /* 0x002fe20000000000 */
[----:B--2---:R-:W-:-:S04]  /*2080*/  FADD R28, R27, -R8 ;  /* 0x800000081b1c7221 */ /* 0x004fc80000000000 */
        /* <DEDUP_REMOVED lines=8> */
[----:B------:R-:W-:-:S04]  /*2110*/  MOV R27, UR18 ;  /* 0x00000012001b7c02 */ /* 0x000fc80008000f00 */
[----:B------:R1:W-:Y:S01]  /*2120*/  STS [R25], R14 ;  /* 0x0000000e19007388 */ /* 0x0003e20000000800 */
[----:B------:R-:W-:-:S03]  /*2130*/  IMAD R27, R27, 0x4, R26 ;  /* 0x000000041b1b7824 */ /* 0x000fc600078e021a */
[----:B------:R-:W2:Y:S01]  /*2140*/  LDS R29, [R26] ;  /* 0x000000001a1d7984 */ /* 0x000ea20000000800 */
        /* <DEDUP_REMOVED lines=9> */
[----:B-1----:R-:W-:-:S04]  /*21e0*/  FMUL R25, R30, R29 ;  /* 0x0000001d1e197220 */ /* 0x002fc80000400000 */
[----:B------:R-:W-:Y:S01]  /*21f0*/  FADD R14, R14, R25 ;  /* 0x000000190e0e7221 */ /* 0x000fe20000000000 */
[----:B------:R-:W-:Y:S04]  /*2200*/  STS [R26], R25 ;  /* 0x000000191a007388 */ /* 0x000fe80000000800 */
[----:B------:R-:W1:Y:S02]  /*2210*/  LDS R31, [R27] ;  /* 0x000000001b1f7984 */ /* 0x000e640000000800 */
[----:B-1----:R-:W-:-:S04]  /*2220*/  FADD R28, R31, -R8 ;  /* 0x800000081f1c7221 */ /* 0x002fc80000000000 */
[----:B------:R-:W-:-:S04]  /*2230*/  FFMA.SAT R30, R28, R11, 0.5 ;  /* 0x3f0000001c1e7423 */ /* 0x000fc8000000200b */
[----:B------:R-:W-:Y:S01]  /*2240*/  FFMA.RM R30, R30, R13, 12582913 ;  /* 0x4b4000011e1e7423 */ /* 0x000fe2000000400d */
[----:B------:R-:W-:-:S03]  /*2250*/  MOV R13, UR18 ;  /* 0x00000012000d7c02 */ /* 0x000fc60008000f00 */
[C---:B------:R-:W-:Y:S01]  /*2260*/  FADD R11, R30.reuse, -12583039 ;  /* 0xcb40007f1e0b7421 */ /* 0x040fe20000000000 */
[----:B------:R-:W-:Y:S02]  /*2270*/  SHF.L.U32 R30, R30, 0x17, RZ ;  /* 0x000000171e1e7819 */ /* 0x000fe400000006ff */
[----:B------:R-:W-:Y:S01]  /*2280*/  LEA R12, R13, R12, 0x2 ;  /* 0x0000000c0d0c7211 */ /* 0x000fe200078e10ff */
[----:B------:R-:W-:-:S03]  /*2290*/  FFMA R11, R28, 1.4426950216293334961, -R11 ;  /* 0x3fb8aa3b1c0b7823 */ /* 0x000fc6000000080b */
[----:B0-----:R-:W-:Y:S01]  /*22a0*/  ISETP.GE.AND P0, PT, R12, UR4, PT ;  /* 0x000000040c007c0c */ /* 0x001fe2000bf06270 */
[----:B------:R-:W-:-:S06]  /*22b0*/  FFMA R11, R28, 1.925963033500011079e-08, R11 ;  /* 0x32a570601c0b7823 */ /* 0x000fcc000000000b */
[----:B------:R-:W0:Y:S02]  /*22c0*/  MUFU.EX2 R11, R11 ;  /* 0x0000000b000b7308 */ /* 0x000e240000000800 */
[----:B0-----:R-:W-:-:S04]  /*22d0*/  FMUL R30, R30, R11 ;  /* 0x0000000b1e1e7220 */ /* 0x001fc80000400000 */
[----:B------:R-:W-:Y:S01]  /*22e0*/  FADD R10, R14, R30 ;  /* 0x0000001e0e0a7221 */ /* 0x000fe20000000000 */
[----:B------:R4:W-:Y:S01]  /*22f0*/  STS [R27], R30 ;  /* 0x0000001e1b007388 */ /* 0x0009e20000000800 */
[----:B------:R-:W-:Y:S05]  /*2300*/  @!P0 BRA `(.L_x_25) ;  /* 0xfffffffc00088947 */ /* 0x000fea000383ffff */
.L_x_22:
[----:B------:R-:W-:Y:S05]  /*2310*/  BSYNC.RECONVERGENT B0 ;  /* 0x0000000000007941 */ /* 0x000fea0003800200 */
.L_x_21:
[----:B------:R-:W-:-:S03]  /*2320*/  UMOV UR4, 0xffffffff ;  /* 0xffffffff00047882 */ /* 0x000fc60000000000 */
[----:B------:R-:W-:Y:S05]  /*2330*/  BRA.DIV UR4, `(.L_x_26) ;  /* 0x0000001e04b47947 */ /* 0x000fea000b800000 */
[----:B------:R-:W5:Y:S02]  /*2340*/  SHFL.DOWN PT, R9, R10, 0x10, 0x1f ;  /* 0x0a001f000a097f89 */ /* 0x000f6400000e0000 */
[----:B-----5:R-:W-:-:S05]  /*2350*/  FADD R12, R9, R10 ;  /* 0x0000000a090c7221 */ /* 0x020fca0000000000 */
[----:B------:R-:W5:Y:S02]  /*2360*/  SHFL.DOWN PT, R13, R12, 0x8, 0x1f ;  /* 0x09001f000c0d7f89 */ /* 0x000f6400000e0000 */
[----:B-----5:R-:W-:-:S05]  /*2370*/  FADD R13, R12, R13 ;  /* 0x0000000d0c0d7221 */ /* 0x020fca0000000000 */
[----:B-1----:R-:W1:Y:S02]  /*2380*/  SHFL.DOWN PT, R14, R13, 0x4, 0x1f ;  /* 0x08801f000d0e7f89 */ /* 0x002e6400000e0000 */
[----:B-1----:R-:W-:-:S05]  /*2390*/  FADD R14, R13, R14 ;  /* 0x0000000e0d0e7221 */ /* 0x002fca0000000000 */
[----:B--2---:R-:W1:Y:S02]  /*23a0*/  SHFL.DOWN PT, R15, R14, 0x2, 0x1f ;  /* 0x08401f000e0f7f89 */ /* 0x004e6400000e0000 */
[----:B-1----:R-:W-:-:S05]  /*23b0*/  FADD R15, R14, R15 ;  /* 0x0000000f0e0f7221 */ /* 0x002fca0000000000 */
[----:B------:R1:W2:Y:S02]  /*23c0*/  SHFL.DOWN PT, R26, R15, 0x1, 0x1f ;  /* 0x08201f000f1a7f89 */ /* 0x0002a400000e0000 */
.L_x_82:
[----:B-12---:R-:W-:Y:S01]  /*23d0*/  FADD R15, R15, R26 ;  /* 0x0000001a0f0f7221 */ /* 0x006fe20000000000 */
[----:B------:R-:W-:Y:S05]  /*23e0*/  WARPSYNC.ALL ;  /* 0x0000000000007948 */ /* 0x000fea0003800000 */
[----:B------:R1:W-:Y:S01]  /*23f0*/  @!P5 STS [R22], R15 ;  /* 0x0000000f1600d388 */ /* 0x0003e20000000800 */
[----:B------:R-:W-:Y:S01]  /*2400*/  BAR.SYNC.DEFER_BLOCKING 0x0 ;  /* 0x0000000000007b1d */ /* 0x000fe20000010000 */
[----:B------:R-:W-:Y:S01]  /*2410*/  ISETP.GE.U32.AND P0, PT, R7, UR24, PT ;  /* 0x0000001807007c0c */ /* 0x000fe2000bf06070 */
[----:B------:R-:W-:-:S04]  /*2420*/  IMAD.MOV.U32 R13, RZ, RZ, RZ ;  /* 0x000000ffff0d7224 */ /* 0x000fc800078e00ff */
[----:B------:R-:W-:Y:S08]  /*2430*/  BSSY B0, `(.L_x_27) ;  /* 0x0000010000007945 */ /* 0x000ff00003800000 */
[----:B------:R1:W2:Y:S01]  /*2440*/  @!P0 LDS R13, [R20+UR12] ;  /* 0x0000000c140d8984 */ /* 0x0002a20008000800 */
[----:B------:R-:W-:-:S13]  /*2450*/  ISETP.GT.U32.AND P0, PT, R7, 0x1f, PT ;  /* 0x0000001f0700780c */ /* 0x000fda0003f04070 */
[----:B-1----:R-:W-:Y:S05]  /*2460*/  @P0 BRA `(.L_x_28) ;  /* 0x0000000000300947 */ /* 0x002fea0003800000 */
[----:B------:R-:W-:-:S03]  /*2470*/  UMOV UR4, 0xffffffff ;  /* 0xffffffff00047882 */ /* 0x000fc60000000000 */
[----:B------:R-:W-:Y:S05]  /*2480*/  BRA.DIV UR4, `(.L_x_29) ;  /* 0x0000002204007947 */ /* 0x000fea000b800000 */
[----:B--2---:R-:W1:Y:S02]  /*2490*/  SHFL.DOWN PT, R10, R13, 0x10, 0x1f ;  /* 0x0a001f000d0a7f89 */ /* 0x004e6400000e0000 */
[----:B-1----:R-:W-:-:S05]  /*24a0*/  FADD R10, R13, R10 ;  /* 0x0000000a0d0a7221 */ /* 0x002fca0000000000 */
[----:B------:R-:W1:Y:S02]  /*24b0*/  SHFL.DOWN PT, R15, R10, 0x8, 0x1f ;  /* 0x09001f000a0f7f89 */ /* 0x000e6400000e0000 */
[----:B-1----:R-:W-:-:S05]  /*24c0*/  FADD R15, R10, R15 ;  /* 0x0000000f0a0f7221 */ /* 0x002fca0000000000 */
[----:B------:R-:W1:Y:S02]  /*24d0*/  SHFL.DOWN PT, R12, R15, 0x4, 0x1f ;  /* 0x08801f000f0c7f89 */ /* 0x000e6400000e0000 */
[----:B-1----:R-:W-:-:S05]  /*24e0*/  FADD R12, R15, R12 ;  /* 0x0000000c0f0c7221 */ /* 0x002fca0000000000 */
[----:B0-----:R-:W0:Y:S02]  /*24f0*/  SHFL.DOWN PT, R25, R12, 0x2, 0x1f ;  /* 0x08401f000c197f89 */ /* 0x001e2400000e0000 */
[----:B0-----:R-:W-:-:S05]  /*2500*/  FADD R25, R12, R25 ;  /* 0x000000190c197221 */ /* 0x001fca0000000000 */
[----:B------:R0:W1:Y:S02]  /*2510*/  SHFL.DOWN PT, R14, R25, 0x1, 0x1f ;  /* 0x08201f00190e7f89 */ /* 0x00006400000e0000 */
.L_x_88:
[----:B-1----:R-:W-:-:S07]  /*2520*/  FADD R13, R25, R14 ;  /* 0x0000000e190d7221 */ /* 0x002fce0000000000 */
.L_x_28:
[----:B------:R-:W-:Y:S05]  /*2530*/  BSYNC B0 ;  /* 0x0000000000007941 */ /* 0x000fea0003800000 */
.L_x_27:
[----:B------:R-:W1:Y:S01]  /*2540*/  MUFU.RCP R8, UR19 ;  /* 0x0000001300087d08 */ /* 0x000e620008001000 */
[----:B------:R-:W5:Y:S01]  /*2550*/  LDCU UR4, c[0x0][0x3a0] ;  /* 0x00007400ff0477ac */ /* 0x000f620008000800 */
[----:B------:R-:W-:Y:S01]  /*2560*/  MOV R9, UR19 ;  /* 0x0000001300097c02 */ /* 0x000fe20008000f00 */
[----:B------:R-:W-:Y:S05]  /*2570*/  BSSY.RECONVERGENT B2, `(.L_x_30) ;  /* 0x000000e000027945 */ /* 0x000fea0003800200 */
[----:B--2---:R-:W2:Y:S01]  /*2580*/  FCHK P0, R13, UR19 ;  /* 0x000000130d007d02 */ /* 0x004ea20008000000 */
[----:B-1----:R-:W-:Y:S01]  /*2590*/  FFMA R9, R8, -R9, 1 ;  /* 0x3f80000008097423 */ /* 0x002fe20000000809 */
[----:B-----5:R-:W-:-:S03]  /*25a0*/  ISETP.GE.AND P4, PT, R7, UR4, PT ;  /* 0x0000000407007c0c */ /* 0x020fc6000bf86270 */
[----:B------:R-:W-:-:S04]  /*25b0*/  FFMA R8, R8, R9, R8 ;  /* 0x0000000908087223 */ /* 0x000fc80000000008 */
[----:B------:R-:W-:-:S04]  /*25c0*/  FFMA R10, R8, R13, RZ ;  /* 0x0000000d080a7223 */ /* 0x000fc800000000ff */
[----:B---3--:R-:W-:-:S04]  /*25d0*/  FFMA R11, R10, -UR19, R13 ;  /* 0x800000130a0b7c23 */ /* 0x008fc8000800000d */
[----:B------:R-:W-:Y:S01]  /*25e0*/  FFMA R11, R8, R11, R10 ;  /* 0x0000000b080b7223 */ /* 0x000fe2000000000a */
[----:B--2---:R-:W-:Y:S06]  /*25f0*/  @!P0 BRA `(.L_x_31) ;  /* 0x0000000000148947 */ /* 0x004fec0003800000 */
[----:B------:R-:W-:Y:S02]  /*2600*/  MOV R8, R13 ;  /* 0x0000000d00087202 */ /* 0x000fe40000000f00 */
[----:B------:R-:W-:Y:S02]  /*2610*/  MOV R9, UR19 ;  /* 0x0000001300097c02 */ /* 0x000fe40008000f00 */
[----:B------:R-:W-:-:S07]  /*2620*/  MOV R14, 0x2640 ;  /* 0x00002640000e7802 */ /* 0x000fce0000000f00 */
[----:B0---4-:R-:W-:Y:S05]  /*2630*/  CALL.REL.NOINC `($__internal_0_$__cuda_sm3x_div_rn_noftz_f32_slowpath) ;  /* 0x0000002000807944 */ /* 0x011fea0003c00000 */
[----:B------:R-:W-:-:S07]  /*2640*/  IMAD.MOV.U32 R11, RZ, RZ, R15 ;  /* 0x000000ffff0b7224 */ /* 0x000fce00078e000f */
.L_x_31:
[----:B------:R-:W-:Y:S05]  /*2650*/  BSYNC.RECONVERGENT B2 ;  /* 0x0000000000027941 */ /* 0x000fea0003800200 */
.L_x_30:
[----:B------:R-:W-:Y:S04]  /*2660*/  BSSY.RECONVERGENT B2, `(.L_x_32) ;  /* 0x0000096000027945 */ /* 0x000fe80003800200 */
[----:B------:R-:W-:Y:S05]  /*2670*/  @P4 BRA `(.L_x_33) ;  /* 0x0000000800504947 */ /* 0x000fea0003800000 */
[----:B------:R-:W-:Y:S01]  /*2680*/  ISETP.NE.AND P0, PT, R17, RZ, PT ;  /* 0x000000ff1100720c */ /* 0x000fe20003f05270 */
[----:B------:R-:W-:Y:S01]  /*2690*/  BSSY.RECONVERGENT B3, `(.L_x_34) ;  /* 0x000003c000037945 */ /* 0x000fe20003800200 */
[----:B------:R-:W-:-:S11]  /*26a0*/  MOV R10, R7 ;  /* 0x00000007000a7202 */ /* 0x000fd60000000f00 */
[----:B------:R-:W-:Y:S05]  /*26b0*/  @!P0 BRA `(.L_x_35) ;  /* 0x0000000000e48947 */ /* 0x000fea0003800000 */
[----:B------:R-:W1:Y:S01]  /*26c0*/  LDS R8, [R21+UR11] ;  /* 0x0000000b15087984 */ /* 0x000e620008000800 */
[----:B------:R-:W2:Y:S01]  /*26d0*/  MUFU.RCP R10, R11 ;  /* 0x0000000b000a7308 */ /* 0x000ea20000001000 */
[----:B------:R-:W-:Y:S01]  /*26e0*/  BSSY.RECONVERGENT B4, `(.L_x_36) ;  /* 0x000000d000047945 */ /* 0x000fe20003800200 */
[----:B------:R-:W-:Y:S01]  /*26f0*/  ISETP.NE.AND P4, PT, R17, 0x1, PT ;  /* 0x000000011100780c */ /* 0x000fe20003f85270 */
[----:B--2---:R-:W-:-:S04]  /*2700*/  FFMA R9, R10, -R11, 1 ;  /* 0x3f8000000a097423 */ /* 0x004fc8000000080b */
[----:B------:R-:W-:Y:S01]  /*2710*/  FFMA R9, R10, R9, R10 ;  /* 0x000000090a097223 */ /* 0x000fe2000000000a */
[----:B-1----:R-:W1:Y:S03]  /*2720*/  FCHK P0, R8, R11 ;  /* 0x0000000b08007302 */ /* 0x002e660000000000 */
[----:B------:R-:W-:-:S04]  /*2730*/  FFMA R10, R8, R9, RZ ;  /* 0x00000009080a7223 */ /* 0x000fc800000000ff */
[----:B------:R-:W-:-:S04]  /*2740*/  FFMA R12, R10, -R11, R8 ;  /* 0x8000000b0a0c7223 */ /* 0x000fc80000000008 */
[----:B------:R-:W-:Y:S01]  /*2750*/  FFMA R12, R9, R12, R10 ;  /* 0x0000000c090c7223 */ /* 0x000fe2000000000a */
[----:B-1----:R-:W-:Y:S06]  /*2760*/  @!P0 BRA `(.L_x_37) ;  /* 0x0000000000108947 */ /* 0x002fec0003800000 */
[----:B------:R-:W-:Y:S02]  /*2770*/  MOV R9, R11 ;  /* 0x0000000b00097202 */ /* 0x000fe40000000f00 */
[----:B------:R-:W-:-:S07]  /*2780*/  MOV R14, 0x27a0 ;  /* 0x000027a0000e7802 */ /* 0x000fce0000000f00 */
[----:B0---4-:R-:W-:Y:S05]  /*2790*/  CALL.REL.NOINC `($__internal_0_$__cuda_sm3x_div_rn_noftz_f32_slowpath) ;  /* 0x0000002000287944 */ /* 0x011fea0003c00000 */
[----:B------:R-:W-:-:S07]  /*27a0*/  MOV R12, R15 ;  /* 0x0000000f000c7202 */ /* 0x000fce0000000f00 */
.L_x_37:
[----:B------:R-:W-:Y:S05]  /*27b0*/  BSYNC.RECONVERGENT B4 ;  /* 0x0000000000047941 */ /* 0x000fea0003800200 */
.L_x_36:
[----:B------:R1:W-:Y:S01]  /*27c0*/  STS [R21+UR11], R12 ;  /* 0x0000000c15007988 */ /* 0x0003e2000800080b */
[----:B------:R-:W-:Y:S01]  /*27d0*/  IMAD.MOV.U32 R10, RZ, RZ, R19 ;  /* 0x000000ffff0a7224 */ /* 0x000fe200078e0013 */
[----:B------:R-:W-:Y:S06]  /*27e0*/  @!P4 BRA `(.L_x_35) ;  /* 0x000000000098c947 */ /* 0x000fec0003800000 */
[----:B------:R-:W2:Y:S01]  /*27f0*/  LDS R10, [R16] ;  /* 0x00000000100a7984 */ /* 0x000ea20000000800 */
[----:B------:R-:W3:Y:S01]  /*2800*/  MUFU.RCP R8, R11 ;  /* 0x0000000b00087308 */ /* 0x000ee20000001000 */
[----:B------:R-:W-:Y:S01]  /*2810*/  BSSY.RECONVERGENT B4, `(.L_x_38) ;  /* 0x000000e000047945 */ /* 0x000fe20003800200 */
[----:B------:R-:W-:Y:S01]  /*2820*/  ISETP.NE.AND P4, PT, R17, 0x2, PT ;  /* 0x000000021100780c */ /* 0x000fe20003f85270 */
[----:B---3--:R-:W-:-:S04]  /*2830*/  FFMA R9, R8, -R11, 1 ;  /* 0x3f80000008097423 */ /* 0x008fc8000000080b */
[----:B------:R-:W-:Y:S01]  /*2840*/  FFMA R8, R8, R9, R8 ;  /* 0x0000000908087223 */ /* 0x000fe20000000008 */
[----:B--2---:R-:W2:Y:S03]  /*2850*/  FCHK P0, R10, R11 ;  /* 0x0000000b0a007302 */ /* 0x004ea60000000000 */
[----:B------:R-:W-:-:S04]  /*2860*/  FFMA R9, R8, R10, RZ ;  /* 0x0000000a08097223 */ /* 0x000fc800000000ff */
[----:B-1----:R-:W-:-:S04]  /*2870*/  FFMA R12, R9, -R11, R10 ;  /* 0x8000000b090c7223 */ /* 0x002fc8000000000a */
[----:B------:R-:W-:Y:S01]  /*2880*/  FFMA R9, R8, R12, R9 ;  /* 0x0000000c08097223 */ /* 0x000fe20000000009 */
[----:B--2---:R-:W-:Y:S06]  /*2890*/  @!P0 BRA `(.L_x_39) ;  /* 0x0000000000148947 */ /* 0x004fec0003800000 */
[----:B------:R-:W-:Y:S02]  /*28a0*/  MOV R8, R10 ;  /* 0x0000000a00087202 */ /* 0x000fe40000000f00 */
[----:B------:R-:W-:Y:S02]  /*28b0*/  MOV R9, R11 ;  /* 0x0000000b00097202 */ /* 0x000fe40000000f00 */
[----:B------:R-:W-:-:S07]  /*28c0*/  MOV R14, 0x28e0 ;  /* 0x000028e0000e7802 */ /* 0x000fce0000000f00 */
[----:B0---4-:R-:W-:Y:S05]  /*28d0*/  CALL.REL.NOINC `($__internal_0_$__cuda_sm3x_div_rn_noftz_f32_slowpath) ;  /* 0x0000001c00d87944 */ /* 0x011fea0003c00000 */
[----:B------:R-:W-:-:S07]  /*28e0*/  MOV R9, R15 ;  /* 0x0000000f00097202 */ /* 0x000fce0000000f00 */
.L_x_39:
[----:B------:R-:W-:Y:S05]  /*28f0*/  BSYNC.RECONVERGENT B4 ;  /* 0x0000000000047941 */ /* 0x000fea0003800200 */
.L_x_38:
[----:B------:R2:W-:Y:S01]  /*2900*/  STS [R16], R9 ;  /* 0x0000000910007388 */ /* 0x0005e20000000800 */
[----:B------:R-:W-:Y:S01]  /*2910*/  IMAD.MOV.U32 R10, RZ, RZ, R4 ;  /* 0x000000ffff0a7224 */ /* 0x000fe200078e0004 */
[----:B------:R-:W-:Y:S06]  /*2920*/  @!P4 BRA `(.L_x_35) ;  /* 0x000000000048c947 */ /* 0x000fec0003800000 */
[----:B------:R-:W1:Y:S01]  /*2930*/  LDS R10, [R2] ;  /* 0x00000000020a7984 */ /* 0x000e620000000800 */
[----:B------:R-:W2:Y:S01]  /*2940*/  MUFU.RCP R8, R11 ;  /* 0x0000000b00087308 */ /* 0x000ea20000001000 */
[----:B------:R-:W-:Y:S01]  /*2950*/  BSSY.RECONVERGENT B4, `(.L_x_40) ;  /* 0x000000d000047945 */ /* 0x000fe20003800200 */
[----:B--2---:R-:W-:-:S04]  /*2960*/  FFMA R9, R8, -R11, 1 ;  /* 0x3f80000008097423 */ /* 0x004fc8000000080b */
[----:B------:R-:W-:Y:S02]  /*2970*/  FFMA R8, R8, R9, R8 ;  /* 0x0000000908087223 */ /* 0x000fe40000000008 */
[----:B-1----:R-:W1:Y:S02]  /*2980*/  FCHK P0, R10, R11 ;  /* 0x0000000b0a007302 */ /* 0x002e640000000000 */
[----:B------:R-:W-:-:S04]  /*2990*/  FFMA R9, R8, R10, RZ ;  /* 0x0000000a08097223 */ /* 0x000fc800000000ff */
[----:B------:R-:W-:-:S04]  /*29a0*/  FFMA R12, R9, -R11, R10 ;  /* 0x8000000b090c7223 */ /* 0x000fc8000000000a */
[----:B------:R-:W-:Y:S01]  /*29b0*/  FFMA R9, R8, R12, R9 ;  /* 0x0000000c08097223 */ /* 0x000fe20000000009 */
[----:B-1----:R-:W-:Y:S06]  /*29c0*/  @!P0 BRA `(.L_x_41) ;  /* 0x0000000000148947 */ /* 0x002fec0003800000 */
[----:B------:R-:W-:Y:S02]  /*29d0*/  MOV R8, R10 ;  /* 0x0000000a00087202 */ /* 0x000fe40000000f00 */
[----:B------:R-:W-:Y:S02]  /*29e0*/  MOV R9, R11 ;  /* 0x0000000b00097202 */ /* 0x000fe40000000f00 */
[----:B------:R-:W-:-:S07]  /*29f0*/  MOV R14, 0x2a10 ;  /* 0x00002a10000e7802 */ /* 0x000fce0000000f00 */
[----:B0---4-:R-:W-:Y:S05]  /*2a00*/  CALL.REL.NOINC `($__internal_0_$__cuda_sm3x_div_rn_noftz_f32_slowpath) ;  /* 0x0000001c008c7944 */ /* 0x011fea0003c00000 */
[----:B------:R-:W-:-:S07]  /*2a10*/  MOV R9, R15 ;  /* 0x0000000f00097202 */ /* 0x000fce0000000f00 */
.L_x_41:
[----:B------:R-:W-:Y:S05]  /*2a20*/  BSYNC.RECONVERGENT B4 ;  /* 0x0000000000047941 */ /* 0x000fea0003800200 */
.L_x_40:
[----:B------:R3:W-:Y:S01]  /*2a30*/  STS [R2], R9 ;  /* 0x0000000902007388 */ /* 0x0007e20000000800 */
[----:B------:R-:W-:-:S07]  /*2a40*/  IMAD.MOV.U32 R10, RZ, RZ, R3 ;  /* 0x000000ffff0a7224 */ /* 0x000fce00078e0003 */
.L_x_35:
[----:B------:R-:W-:Y:S05]  /*2a50*/  BSYNC.RECONVERGENT B3 ;  /* 0x0000000000037941 */ /* 0x000fea0003800200 */
.L_x_34:
[----:B------:R-:W-:-:S13]  /*2a60*/  ISETP.GE.U32.AND P0, PT, R18, 0x3, PT ;  /* 0x000000031200780c */ /* 0x000fda0003f06070 */
[----:B------:R-:W-:Y:S05]  /*2a70*/  @!P0 BRA `(.L_x_33) ;  /* 0x0000000400508947 */ /* 0x000fea0003800000 */
.L_x_50:
[----:B------:R-:W5:Y:S01]  /*2a80*/  S2UR UR5, SR_CgaCtaId ;  /* 0x00000000000579c3 */ /* 0x000f620000008800 */
[----:B------:R-:W-:Y:S01]  /*2a90*/  UMOV UR4, 0x400 ;  /* 0x0000040000047882 */ /* 0x000fe20000000000 */
[----:B------:R-:W2:Y:S01]  /*2aa0*/  MUFU.RCP R8, R11 ;  /* 0x0000000b00087308 */ /* 0x000ea20000001000 */
[----:B------:R-:W-:Y:S01]  /*2ab0*/  UIADD3 UR4, UPT, UPT, UR4, 0x80, URZ ;  /* 0x0000008004047890 */ /* 0x000fe2000fffe0ff */
[----:B------:R-:W-:Y:S01]  /*2ac0*/  BSSY.RECONVERGENT B3, `(.L_x_42) ;  /* 0x0000010000037945 */ /* 0x000fe20003800200 */
[----:B--23--:R-:W-:-:S04]  /*2ad0*/  FFMA R9, R8, -R11, 1 ;  /* 0x3f80000008097423 */ /* 0x00cfc8000000080b */
[----:B------:R-:W-:Y:S01]  /*2ae0*/  FFMA R8, R8, R9, R8 ;  /* 0x0000000908087223 */ /* 0x000fe20000000008 */
[----:B-----5:R-:W-:-:S06]  /*2af0*/  ULEA UR4, UR5, UR4, 0x18 ;  /* 0x0000000405047291 */ /* 0x020fcc000f8ec0ff */
[----:B------:R-:W-:-:S05]  /*2b00*/  LEA R13, R10, UR4, 0x2 ;  /* 0x000000040a0d7c11 */ /* 0x000fca000f8e10ff */
[----:B------:R-:W2:Y:S02]  /*2b10*/  LDS R26, [R13] ;  /* 0x000000000d1a7984 */ /* 0x000ea40000000800 */
[----:B--2---:R-:W2:Y:S01]  /*2b20*/  FCHK P0, R26, R11 ;  /* 0x0000000b1a007302 */ /* 0x004ea20000000000 */
        /* <DEDUP_REMOVED lines=9> */
.L_x_43:
[----:B------:R-:W-:Y:S05]  /*2bc0*/  BSYNC.RECONVERGENT B3 ;  /* 0x0000000000037941 */ /* 0x000fea0003800200 */
.L_x_42:
[----:B------:R-:W-:Y:S01]  /*2bd0*/  IMAD.U32 R12, RZ, RZ, UR18 ;  /* 0x00000012ff0c7e24 */ /* 0x000fe2000f8e00ff */
[----:B------:R-:W-:Y:S01]  /*2be0*/  STS [R13], R14 ;  /* 0x0000000e0d007388 */ /* 0x000fe20000000800 */
[----:B------:R-:W1:Y:S01]  /*2bf0*/  MUFU.RCP R8, R11 ;  /* 0x0000000b00087308 */ /* 0x000e620000001000 */
[----:B------:R-:W-:Y:S02]  /*2c00*/  BSSY.RECONVERGENT B3, `(.L_x_44) ;  /* 0x000000f000037945 */ /* 0x000fe40003800200 */
[----:B------:R-:W-:-:S05]  /*2c10*/  LEA R12, R12, R13, 0x2 ;  /* 0x0000000d0c0c7211 */ /* 0x000fca00078e10ff */
[----:B------:R-:W2:Y:S01]  /*2c20*/  LDS R28, [R12] ;  /* 0x000000000c1c7984 */ /* 0x000ea20000000800 */
[----:B-1----:R-:W-:-:S04]  /*2c30*/  FFMA R9, R8, -R11, 1 ;  /* 0x3f80000008097423 */ /* 0x002fc8000000080b */
[----:B------:R-:W-:Y:S01]  /*2c40*/  FFMA R8, R8, R9, R8 ;  /* 0x0000000908087223 */ /* 0x000fe20000000008 */
[----:B--2---:R-:W1:Y:S03]  /*2c50*/  FCHK P0, R28, R11 ;  /* 0x0000000b1c007302 */ /* 0x004e660000000000 */
        /* <DEDUP_REMOVED lines=8> */
[----:B------:R-:W-:-:S07]  /*2ce0*/  IMAD.MOV.U32 R9, RZ, RZ, R15 ;  /* 0x000000ffff097224 */ /* 0x000fce00078e000f */
.L_x_45:
[----:B------:R-:W-:Y:S05]  /*2cf0*/  BSYNC.RECONVERGENT B3 ;  /* 0x0000000000037941 */ /* 0x000fea0003800200 */
.L_x_44:
[----:B------:R-:W-:Y:S01]  /*2d00*/  MOV R13, UR18 ;  /* 0x00000012000d7c02 */ /* 0x000fe20008000f00 */
[----:B------:R-:W-:Y:S01]  /*2d10*/  STS [R12], R9 ;  /* 0x000000090c007388 */ /* 0x000fe20000000800 */
[----:B------:R-:W1:Y:S01]  /*2d20*/  MUFU.RCP R8, R11 ;  /* 0x0000000b00087308 */ /* 0x000e620000001000 */
[----:B------:R-:W-:Y:S01]  /*2d30*/  BSSY.RECONVERGENT B3, `(.L_x_46) ;  /* 0x000000f000037945 */ /* 0x000fe20003800200 */
[----:B------:R-:W-:-:S05]  /*2d40*/  LEA R13, R13, R12, 0x2 ;  /* 0x0000000c0d0d7211 */ /* 0x000fca00078e10ff */
[----:B0-----:R-:W0:Y:S01]  /*2d50*/  LDS R25, [R13] ;  /* 0x000000000d197984 */ /* 0x001e220000000800 */
[----:B-1----:R-:W-:-:S04]  /*2d60*/  FFMA R15, R8, -R11, 1 ;  /* 0x3f800000080f7423 */ /* 0x002fc8000000080b */
[----:B------:R-:W-:Y:S01]  /*2d70*/  FFMA R8, R8, R15, R8 ;  /* 0x0000000f08087223 */ /* 0x000fe20000000008 */
[----:B0-----:R-:W0:Y:S03]  /*2d80*/  FCHK P0, R25, R11 ;  /* 0x0000000b19007302 */ /* 0x001e260000000000 */
[----:B------:R-:W-:-:S04]  /*2d90*/  FFMA R14, R8, R25, RZ ;  /* 0x00000019080e7223 */ /* 0x000fc800000000ff */
[----:B------:R-:W-:-:S04]  /*2da0*/  FFMA R15, R14, -R11, R25 ;  /* 0x8000000b0e0f7223 */ /* 0x000fc80000000019 */
[----:B------:R-:W-:Y:S01]  /*2db0*/  FFMA R14, R8, R15, R14 ;  /* 0x0000000f080e7223 */ /* 0x000fe2000000000e */
[----:B0-----:R-:W-:Y:S06]  /*2dc0*/  @!P0 BRA `(.L_x_47) ;  /* 0x0000000000148947 */ /* 0x001fec0003800000 */
[----:B------:R-:W-:Y:S01]  /*2dd0*/  MOV R8, R25 ;  /* 0x0000001900087202 */ /* 0x000fe20000000f00 */
[----:B------:R-:W-:Y:S01]  /*2de0*/  IMAD.MOV.U32 R9, RZ, RZ, R11 ;  /* 0x000000ffff097224 */ /* 0x000fe200078e000b */
[----:B------:R-:W-:-:S07]  /*2df0*/  MOV R14, 0x2e10 ;  /* 0x00002e10000e7802 */ /* 0x000fce0000000f00 */
[----:B----4-:R-:W-:Y:S05]  /*2e00*/  CALL.REL.NOINC `($__internal_0_$__cuda_sm3x_div_rn_noftz_f32_slowpath) ;  /* 0x00000018008c7944 */ /* 0x010fea0003c00000 */
[----:B------:R-:W-:-:S07]  /*2e10*/  MOV R14, R15 ;  /* 0x0000000f000e7202 */ /* 0x000fce0000000f00 */
.L_x_47:
[----:B------:R-:W-:Y:S05]  /*2e20*/  BSYNC.RECONVERGENT B3 ;  /* 0x0000000000037941 */ /* 0x000fea0003800200 */
.L_x_46:
[----:B------:R-:W-:Y:S01]  /*2e30*/  MOV R12, UR18 ;  /* 0x00000012000c7c02 */ /* 0x000fe20008000f00 */
[----:B------:R-:W-:Y:S01]  /*2e40*/  STS [R13], R14 ;  /* 0x0000000e0d007388 */ /* 0x000fe20000000800 */
[----:B------:R-:W0:Y:S01]  /*2e50*/  MUFU.RCP R8, R11 ;  /* 0x0000000b00087308 */ /* 0x000e220000001000 */
[----:B------:R-:W-:Y:S01]  /*2e60*/  BSSY.RECONVERGENT B3, `(.L_x_48) ;  /* 0x000000f000037945 */ /* 0x000fe20003800200 */
[----:B------:R-:W-:-:S05]  /*2e70*/  LEA R12, R12, R13, 0x2 ;  /* 0x0000000d0c0c7211 */ /* 0x000fca00078e10ff */
[----:B------:R-:W1:Y:S01]  /*2e80*/  LDS R28, [R12] ;  /* 0x000000000c1c7984 */ /* 0x000e620000000800 */
[----:B0-----:R-:W-:-:S04]  /*2e90*/  FFMA R9, R8, -R11, 1 ;  /* 0x3f80000008097423 */ /* 0x001fc8000000080b */
[----:B------:R-:W-:Y:S01]  /*2ea0*/  FFMA R8, R8, R9, R8 ;  /* 0x0000000908087223 */ /* 0x000fe20000000008 */
[----:B-1----:R-:W0:Y:S03]  /*2eb0*/  FCHK P0, R28, R11 ;  /* 0x0000000b1c007302 */ /* 0x002e260000000000 */
[----:B------:R-:W-:-:S04]  /*2ec0*/  FFMA R9, R8, R28, RZ ;  /* 0x0000001c08097223 */ /* 0x000fc800000000ff */
[----:B------:R-:W-:-:S04]  /*2ed0*/  FFMA R26, R9, -R11, R28 ;  /* 0x8000000b091a7223 */ /* 0x000fc8000000001c */
[----:B------:R-:W-:Y:S01]  /*2ee0*/  FFMA R9, R8, R26, R9 ;  /* 0x0000001a08097223 */ /* 0x000fe20000000009 */
[----:B0-----:R-:W-:Y:S06]  /*2ef0*/  @!P0 BRA `(.L_x_49) ;  /* 0x0000000000148947 */ /* 0x001fec0003800000 */
[----:B------:R-:W-:Y:S01]  /*2f00*/  IMAD.MOV.U32 R8, RZ, RZ, R28 ;  /* 0x000000ffff087224 */ /* 0x000fe200078e001c */
[----:B------:R-:W-:Y:S02]  /*2f10*/  MOV R9, R11 ;  /* 0x0000000b00097202 */ /* 0x000fe40000000f00 */
[----:B------:R-:W-:-:S07]  /*2f20*/  MOV R14, 0x2f40 ;  /* 0x00002f40000e7802 */ /* 0x000fce0000000f00 */
[----:B----4-:R-:W-:Y:S05]  /*2f30*/  CALL.REL.NOINC `($__internal_0_$__cuda_sm3x_div_rn_noftz_f32_slowpath) ;  /* 0x0000001800407944 */ /* 0x010fea0003c00000 */
[----:B------:R-:W-:-:S07]  /*2f40*/  MOV R9, R15 ;  /* 0x0000000f00097202 */ /* 0x000fce0000000f00 */
.L_x_49:
[----:B------:R-:W-:Y:S05]  /*2f50*/  BSYNC.RECONVERGENT B3 ;  /* 0x0000000000037941 */ /* 0x000fea0003800200 */
.L_x_48:
[----:B------:R-:W0:Y:S01]  /*2f60*/  LDCU UR4, c[0x0][0x3a0] ;  /* 0x00007400ff0477ac */ /* 0x000e220008000800 */
[----:B------:R-:W-:Y:S01]  /*2f70*/  MOV R13, UR18 ;  /* 0x00000012000d7c02 */ /* 0x000fe20008000f00 */
[----:B------:R1:W-:Y:S04]  /*2f80*/  STS [R12], R9 ;  /* 0x000000090c007388 */ /* 0x0003e80000000800 */
[----:B------:R-:W-:-:S05]  /*2f90*/  IMAD R10, R13, 0x4, R10 ;  /* 0x000000040d0a7824 */ /* 0x000fca00078e020a */
[----:B0-----:R-:W-:-:S13]  /*2fa0*/  ISETP.GE.AND P0, PT, R10, UR4, PT ;  /* 0x000000040a007c0c */ /* 0x001fda000bf06270 */
[----:B-1----:R-:W-:Y:S05]  /*2fb0*/  @!P0 BRA `(.L_x_50) ;  /* 0xfffffff800b08947 */ /* 0x002fea000383ffff */
.L_x_33:
[----:B------:R-:W-:Y:S05]  /*2fc0*/  BSYNC.RECONVERGENT B2 ;  /* 0x0000000000027941 */ /* 0x000fea0003800200 */
.L_x_32:
[----:B------:R-:W5:Y:S01]  /*2fd0*/  LDC R8, c[0x0][0x3a0] ;  /* 0x0000e800ff087b82 */ /* 0x000f620000000800 */
[----:B------:R-:W-:Y:S01]  /*2fe0*/  UMOV UR4, 0xffffffff ;  /* 0xffffffff00047882 */ /* 0x000fe20000000000 */
[----:B-----5:R-:W-:Y:S02]  /*2ff0*/  ISETP.GE.AND P0, PT, R8, 0x1, PT ;  /* 0x000000010800780c */ /* 0x020fe40003f06270 */
[----:B------:R-:W-:Y:S11]  /*3000*/  BRA.DIV UR4, `(.L_x_51) ;  /* 0x0000001604b47947 */ /* 0x000ff6000b800000 */
[----:B------:R-:W-:Y:S06]  /*3010*/  BAR.SYNC.DEFER_BLOCKING 0x0 ;  /* 0x0000000000007b1d */ /* 0x000fec0000010000 */
.L_x_91:
[----:B------:R-:W-:Y:S01]  /*3020*/  HFMA2 R15, -RZ, RZ, 0, 0 ;  /* 0x00000000ff0f7431 */ /* 0x000fe200000001ff */
[----:B------:R-:W-:Y:S06]  /*3030*/  @!P0 BRA `(.L_x_52) ;  /* 0x0000000800908947 */ /* 0x000fec0003800000 */
[----:B------:R-:W-:Y:S01]  /*3040*/  ISETP.GE.U32.AND P0, PT, R8, 0x10, PT ;  /* 0x000000100800780c */ /* 0x000fe20003f06070 */
[----:B0-----:R-:W-:Y:S01]  /*3050*/  IMAD R25, R24, UR6, R5 ;  /* 0x0000000618197c24 */ /* 0x001fe2000f8e0205 */
[----:B------:R-:W-:Y:S02]  /*3060*/  MOV R15, RZ ;  /* 0x000000ff000f7202 */ /* 0x000fe40000000f00 */
[----:B----4-:R-:W-:-:S09]  /*3070*/  MOV R30, RZ ;  /* 0x000000ff001e7202 */ /* 0x010fd20000000f00 */
[----:B------:R-:W-:Y:S05]  /*3080*/  @!P0 BRA `(.L_x_53) ;  /* 0x0000000400108947 */ /* 0x000fea0003800000 */
[----:B------:R-:W0:Y:S01]  /*3090*/  S2R R29, SR_CgaCtaId ;  /* 0x00000000001d7919 */ /* 0x000e220000008800 */
[----:B------:R-:W-:Y:S01]  /*30a0*/  MOV R8, 0x400 ;  /* 0x0000040000087802 */ /* 0x000fe20000000f00 */
[----:B------:R-:W-:Y:S01]  /*30b0*/  HFMA2 R28, -RZ, RZ, 0, 0 ;  /* 0x00000000ff1c7431 */ /* 0x000fe200000001ff */
[----:B------:R-:W-:Y:S01]  /*30c0*/  BSSY.RECONVERGENT B0, `(.L_x_54) ;  /* 0x000003f000007945 */ /* 0x000fe20003800200 */
[----:B------:R-:W-:Y:S02]  /*30d0*/  MOV R15, RZ ;  /* 0x000000ff000f7202 */ /* 0x000fe40000000f00 */
[----:B------:R-:W-:-:S05]  /*30e0*/  VIADD R8, R8, 0x80 ;  /* 0x0000008008087836 */ /* 0x000fca0000000000 */
[----:B0-----:R-:W-:-:S07]  /*30f0*/  LEA R29, R29, R8, 0x18 ;  /* 0x000000081d1d7211 */ /* 0x001fce00078ec0ff */
.L_x_55:
[----:B------:R-:W2:Y:S08]  /*3100*/  LDC R31, c[0x0][0x3a4] ;  /* 0x0000e900ff1f7b82 */ /* 0x000eb00000000800 */
[----:B------:R-:W0:Y:S01]  /*3110*/  LDC.64 R36, c[0x0][0x390] ;  /* 0x0000e400ff247b82 */ /* 0x000e220000000a00 */
[----:B--23--:R-:W-:-:S04]  /*3120*/  IMAD R9, R28, R31, R25 ;  /* 0x0000001f1c097224 */ /* 0x00cfc800078e0219 */
[----:B0-----:R-:W-:-:S05]  /*3130*/  IMAD.WIDE R36, R9, 0x4, R36 ;  /* 0x0000000409247825 */ /* 0x001fca00078e0224 */
[----:B------:R0:W2:Y:S02]  /*3140*/  LDG.E.CONSTANT R33, desc[UR16][R36.64] ;  /* 0x0000001024217981 */ /* 0x0000a4000c1e9900 */
[----:B0-----:R-:W-:-:S05]  /*3150*/  IMAD.WIDE R36, R31, 0x4, R36 ;  /* 0x000000041f247825 */ /* 0x001fca00078e0224 */
[----:B------:R-:W3:Y:S01]  /*3160*/  LDG.E.CONSTANT R14, desc[UR16][R36.64] ;  /* 0x00000010240e7981 */ /* 0x000ee2000c1e9900 */
[----:B-1----:R-:W-:-:S04]  /*3170*/  IMAD.WIDE R12, R31, 0x4, R36 ;  /* 0x000000041f0c7825 */ /* 0x002fc800078e0224 */
[C---:B------:R-:W-:Y:S02]  /*3180*/  IMAD.WIDE R34, R31.reuse, 0x4, R12 ;  /* 0x000000041f227825 */ /* 0x040fe400078e020c */
[----:B------:R-:W4:Y:S04]  /*3190*/  LDG.E.CONSTANT R13, desc[UR16][R12.64] ;  /* 0x000000100c0d7981 */ /* 0x000f28000c1e9900 */
[----:B------:R-:W5:Y:S01]  /*31a0*/  LDG.E.CONSTANT R12, desc[UR16][R34.64] ;  /* 0x00000010220c7981 */ /* 0x000f62000c1e9900 */
[----:B------:R-:W-:Y:S01]  /*31b0*/  IMAD.WIDE R26, R31, 0x4, R34 ;  /* 0x000000041f1a7825 */ /* 0x000fe200078e0222 */
[----:B------:R-:W-:-:S05]  /*31c0*/  LEA R30, R28, R29, 0x2 ;  /* 0x0000001d1c1e7211 */ /* 0x000fca00078e10ff */
[----:B------:R-:W2:Y:S04]  /*31d0*/  LDS.128 R8, [R30] ;  /* 0x000000001e087984 */ /* 0x000ea80000000c00 */
[----:B------:R0:W5:Y:S02]  /*31e0*/  LDG.E.CONSTANT R35, desc[UR16][R26.64] ;  /* 0x000000101a237981 */ /* 0x000164000c1e9900 */
[----:B0-----:R-:W-:-:S05]  /*31f0*/  IMAD.WIDE R26, R31, 0x4, R26 ;  /* 0x000000041f1a7825 */ /* 0x001fca00078e021a */
[----:B------:R-:W5:Y:S01]  /*3200*/  LDG.E.CONSTANT R32, desc[UR16][R26.64] ;  /* 0x000000101a207981 */ /* 0x000f62000c1e9900 */
[----:B------:R-:W-:-:S05]  /*3210*/  IMAD.WIDE R36, R31, 0x4, R26 ;  /* 0x000000041f247825 */ /* 0x000fca00078e021a */
[----:B------:R0:W5:Y:S02]  /*3220*/  LDG.E.CONSTANT R27, desc[UR16][R36.64] ;  /* 0x00000010241b7981 */ /* 0x000164000c1e9900 */
[----:B0-----:R-:W-:-:S05]  /*3230*/  IMAD.WIDE R36, R31, 0x4, R36 ;  /* 0x000000041f247825 */ /* 0x001fca00078e0224 */
[----:B------:R0:W5:Y:S02]  /*3240*/  LDG.E.CONSTANT R26, desc[UR16][R36.64] ;  /* 0x00000010241a7981 */ /* 0x000164000c1e9900 */
[----:B0-----:R-:W-:-:S04]  /*3250*/  IMAD.WIDE R36, R31, 0x4, R36 ;  /* 0x000000041f247825 */ /* 0x001fc800078e0224 */
[----:B--2---:R-:W-:Y:S02]  /*3260*/  FFMA R8, R8, R33, R15 ;  /* 0x0000002108087223 */ /* 0x004fe4000000000f */
[----:B------:R0:W2:Y:S02]  /*3270*/  LDG.E.CONSTANT R33, desc[UR16][R36.64] ;  /* 0x0000001024217981 */ /* 0x0000a4000c1e9900 */
[----:B---3--:R-:W-:-:S04]  /*3280*/  FFMA R9, R9, R14, R8 ;  /* 0x0000000e09097223 */ /* 0x008fc80000000008 */
[----:B----4-:R-:W-:-:S04]  /*3290*/  FFMA R10, R10, R13, R9 ;  /* 0x0000000d0a0a7223 */ /* 0x010fc80000000009 */
[----:B-----5:R-:W-:Y:S02]  /*32a0*/  FFMA R11, R11, R12, R10 ;  /* 0x0000000c0b0b7223 */ /* 0x020fe4000000000a */
[----:B------:R-:W1:Y:S01]  /*32b0*/  LDS.128 R12, [R30+0x10] ;  /* 0x000010001e0c7984 */ /* 0x000e620000000c00 */
[----:B0-----:R-:W-:-:S04]  /*32c0*/  IMAD.WIDE R36, R31, 0x4, R36 ;  /* 0x000000041f247825 */ /* 0x001fc800078e0224 */
[----:B-1----:R-:W-:Y:S02]  /*32d0*/  FFMA R8, R12, R35, R11 ;  /* 0x000000230c087223 */ /* 0x002fe4000000000b */
[----:B------:R0:W3:Y:S02]  /*32e0*/  LDG.E.CONSTANT R12, desc[UR16][R36.64] ;  /* 0x00000010240c7981 */ /* 0x0000e4000c1e9900 */
[----:B------:R-:W-:Y:S02]  /*32f0*/  FFMA R13, R13, R32, R8 ;  /* 0x000000200d0d7223 */ /* 0x000fe40000000008 */
[----:B------:R-:W2:Y:S01]  /*3300*/  LDS.128 R8, [R30+0x20] ;  /* 0x000020001e087984 */ /* 0x000ea20000000c00 */
[----:B------:R-:W-:-:S04]  /*3310*/  IMAD.WIDE R34, R31, 0x4, R36 ;  /* 0x000000041f227825 */ /* 0x000fc800078e0224 */
[----:B------:R-:W-:-:S04]  /*3320*/  FFMA R14, R14, R27, R13 ;  /* 0x0000001b0e0e7223 */ /* 0x000fc8000000000d */
[----:B------:R-:W-:Y:S01]  /*3330*/  FFMA R15, R15, R26, R14 ;  /* 0x0000001a0f0f7223 */ /* 0x000fe2000000000e */
[C---:B------:R-:W-:Y:S02]  /*3340*/  IMAD.WIDE R26, R31.reuse, 0x4, R34 ;  /* 0x000000041f1a7825 */ /* 0x040fe400078e0222 */
[----:B------:R-:W4:Y:S02]  /*3350*/  LDG.E.CONSTANT R35, desc[UR16][R34.64] ;  /* 0x0000001022237981 */ /* 0x000f24000c1e9900 */
[C---:B0-----:R-:W-:Y:S02]  /*3360*/  IMAD.WIDE R36, R31.reuse, 0x4, R26 ;  /* 0x000000041f247825 */ /* 0x041fe400078e021a */
[----:B------:R0:W5:Y:S02]  /*3370*/  LDG.E.CONSTANT R32, desc[UR16][R26.64] ;  /* 0x000000101a207981 */ /* 0x000164000c1e9900 */
[C---:B0-----:R-:W-:Y:S02]  /*3380*/  IMAD.WIDE R26, R31.reuse, 0x4, R36 ;  /* 0x000000041f1a7825 */ /* 0x041fe400078e0224 */
[----:B------:R-:W5:Y:S04]  /*3390*/  LDG.E.CONSTANT R37, desc[UR16][R36.64] ;  /* 0x0000001024257981 */ /* 0x000f68000c1e9900 */
[----:B------:R0:W5:Y:S02]  /*33a0*/  LDG.E.CONSTANT R34, desc[UR16][R26.64] ;  /* 0x000000101a227981 */ /* 0x000164000c1e9900 */
[----:B0-----:R-:W-:-:S04]  /*33b0*/  IMAD.WIDE R26, R31, 0x4, R26 ;  /* 0x000000041f1a7825 */ /* 0x001fc800078e021a */
[----:B--2---:R-:W-:Y:S01]  /*33c0*/  FFMA R33, R8, R33, R15 ;  /* 0x0000002108217223 */ /* 0x004fe2000000000f */
[----:B------:R-:W-:Y:S02]  /*33d0*/  IMAD.WIDE R14, R31, 0x4, R26 ;  /* 0x000000041f0e7825 */ /* 0x000fe400078e021a */
[----:B------:R-:W2:Y:S04]  /*33e0*/  LDG.E.CONSTANT R31, desc[UR16][R26.64] ;  /* 0x000000101a1f7981 */ /* 0x000ea8000c1e9900 */
[----:B------:R0:W2:Y:S01]  /*33f0*/  LDG.E.CONSTANT R8, desc[UR16][R14.64] ;  /* 0x000000100e087981 */ /* 0x0000a2000c1e9900 */
[----:B------:R-:W-:-:S05]  /*3400*/  VIADD R28, R28, 0x10 ;  /* 0x000000101c1c7836 */ /* 0x000fca0000000000 */
[----:B------:R-:W-:Y:S01]  /*3410*/  ISETP.NE.AND P0, PT, R28, UR27, PT ;  /* 0x0000001b1c007c0c */ /* 0x000fe2000bf05270 */
[----:B---3--:R-:W-:Y:S02]  /*3420*/  FFMA R9, R9, R12, R33 ;  /* 0x0000000c09097223 */ /* 0x008fe40000000021 */
[----:B0-----:R-:W0:Y:S02]  /*3430*/  LDS.128 R12, [R30+0x30] ;  /* 0x000030001e0c7984 */ /* 0x001e240000000c00 */
[----:B----4-:R-:W-:-:S04]  /*3440*/  FFMA R10, R10, R35, R9 ;  /* 0x000000230a0a7223 */ /* 0x010fc80000000009 */
[----:B-----5:R-:W-:-:S04]  /*3450*/  FFMA R11, R11, R32, R10 ;  /* 0x000000200b0b7223 */ /* 0x020fc8000000000a */
[----:B0-----:R-:W-:-:S04]  /*3460*/  FFMA R12, R12, R37, R11 ;  /* 0x000000250c0c7223 */ /* 0x001fc8000000000b */
[----:B------:R-:W-:-:S04]  /*3470*/  FFMA R13, R13, R34, R12 ;  /* 0x000000220d0d7223 */ /* 0x000fc8000000000c */
[----:B--2---:R-:W-:-:S04]  /*3480*/  FFMA R10, R14, R31, R13 ;  /* 0x0000001f0e0a7223 */ /* 0x004fc8000000000d */
[----:B------:R-:W-:Y:S01]  /*3490*/  FFMA R15, R15, R8, R10 ;  /* 0x000000080f0f7223 */ /* 0x000fe2000000000a */
[----:B------:R-:W-:Y:S06]  /*34a0*/  @P0 BRA `(.L_x_55) ;  /* 0xfffffffc00140947 */ /* 0x000fec000383ffff */
[----:B------:R-:W-:Y:S05]  /*34b0*/  BSYNC.RECONVERGENT B0 ;  /* 0x0000000000007941 */ /* 0x000fea0003800200 */
.L_x_54:
[----:B------:R-:W-:-:S07]  /*34c0*/  MOV R30, UR27 ;  /* 0x0000001b001e7c02 */ /* 0x000fce0008000f00 */
.L_x_53:
[----:B------:R-:W-:-:S09]  /*34d0*/  UISETP.NE.AND UP0, UPT, UR25, URZ, UPT ;  /* 0x000000ff1900728c */ /* 0x000fd2000bf05270 */
[----:B------:R-:W-:Y:S05]  /*34e0*/  BRA.U !UP0, `(.L_x_52) ;  /* 0x0000000508647547 */ /* 0x000fea000b800000 */
[----:B------:R-:W-:Y:S02]  /*34f0*/  UIADD3 UR4, UPT, UPT, UR25, -0x1, URZ ;  /* 0xffffffff19047890 */ /* 0x000fe4000fffe0ff */
[----:B------:R-:W-:Y:S02]  /*3500*/  UISETP.NE.AND UP1, UPT, UR26, URZ, UPT ;  /* 0x000000ff1a00728c */ /* 0x000fe4000bf25270 */
[----:B------:R-:W-:-:S09]  /*3510*/  UISETP.GE.U32.AND UP0, UPT, UR4, 0x7, UPT ;  /* 0x000000070400788c */ /* 0x000fd2000bf06070 */
[----:B------:R-:W-:Y:S05]  /*3520*/  BRA.U !UP0, `(.L_x_56) ;  /* 0x00000001088c7547 */ /* 0x000fea000b800000 */
[----:B------:R-:W0:Y:S08]  /*3530*/  LDC R27, c[0x0][0x3a4] ;  /* 0x0000e900ff1b7b82 */ /* 0x000e300000000800 */
[----:B--23--:R-:W2:Y:S01]  /*3540*/  LDC.64 R8, c[0x0][0x390] ;  /* 0x0000e400ff087b82 */ /* 0x00cea20000000a00 */
[----:B0-----:R-:W-:-:S04]  /*3550*/  IMAD R11, R30, R27, R25 ;  /* 0x0000001b1e0b7224 */ /* 0x001fc800078e0219 */
[----:B--2---:R-:W-:-:S05]  /*3560*/  IMAD.WIDE R8, R11, 0x4, R8 ;  /* 0x000000040b087825 */ /* 0x004fca00078e0208 */
[----:B------:R-:W2:Y:S01]  /*3570*/  LDG.E.CONSTANT R14, desc[UR16][R8.64] ;  /* 0x00000010080e7981 */ /* 0x000ea2000c1e9900 */
[----:B------:R-:W-:-:S05]  /*3580*/  IMAD.WIDE R36, R27, 0x4, R8 ;  /* 0x000000041b247825 */ /* 0x000fca00078e0208 */
[----:B------:R0:W3:Y:S02]  /*3590*/  LDG.E.CONSTANT R34, desc[UR16][R36.64] ;  /* 0x0000001024227981 */ /* 0x0000e4000c1e9900 */
[----:B0-----:R-:W-:-:S05]  /*35a0*/  IMAD.WIDE R36, R27, 0x4, R36 ;  /* 0x000000041b247825 */ /* 0x001fca00078e0224 */
[----:B------:R0:W4:Y:S01]  /*35b0*/  LDG.E.CONSTANT R31, desc[UR16][R36.64] ;  /* 0x00000010241f7981 */ /* 0x000122000c1e9900 */
[----:B------:R-:W-:-:S05]  /*35c0*/  IMAD.WIDE R10, R27, 0x4, R36 ;  /* 0x000000041b0a7825 */ /* 0x000fca00078e0224 */
[----:B------:R-:W5:Y:S01]  /*35d0*/  LDG.E.CONSTANT R32, desc[UR16][R10.64] ;  /* 0x000000100a207981 */ /* 0x000f62000c1e9900 */
[----:B------:R-:W-:-:S05]  /*35e0*/  IMAD.WIDE R8, R27, 0x4, R10 ;  /* 0x000000041b087825 */ /* 0x000fca00078e020a */
[----:B------:R0:W5:Y:S01]  /*35f0*/  LDG.E.CONSTANT R33, desc[UR16][R8.64] ;  /* 0x0000001008217981 */ /* 0x000162000c1e9900 */
[----:B-1----:R-:W-:-:S05]  /*3600*/  IMAD.WIDE R12, R27, 0x4, R8 ;  /* 0x000000041b0c7825 */ /* 0x002fca00078e0208 */
[----:B------:R1:W5:Y:S01]  /*3610*/  LDG.E.CONSTANT R35, desc[UR16][R12.64] ;  /* 0x000000100c237981 */ /* 0x000362000c1e9900 */
[----:B------:R-:W-:-:S04]  /*3620*/  IMAD.WIDE R28, R27, 0x4, R12 ;  /* 0x000000041b1c7825 */ /* 0x000fc800078e020c */
[----:B------:R-:W-:Y:S02]  /*3630*/  IMAD.WIDE R26, R27, 0x4, R28 ;  /* 0x000000041b1a7825 */ /* 0x000fe400078e021c */
[----:B------:R-:W5:Y:S04]  /*3640*/  LDG.E.CONSTANT R29, desc[UR16][R28.64] ;  /* 0x000000101c1d7981 */ /* 0x000f68000c1e9900 */
[----:B------:R-:W5:Y:S01]  /*3650*/  LDG.E.CONSTANT R26, desc[UR16][R26.64] ;  /* 0x000000101a1a7981 */ /* 0x000f62000c1e9900 */
[----:B------:R-:W0:Y:S01]  /*3660*/  S2UR UR5, SR_CgaCtaId ;  /* 0x00000000000579c3 */ /* 0x000e220000008800 */
[----:B------:R-:W-:Y:S02]  /*3670*/  UMOV UR4, 0x400 ;  /* 0x0000040000047882 */ /* 0x000fe40000000000 */
[----:B------:R-:W-:-:S04]  /*3680*/  UIADD3 UR4, UPT, UPT, UR4, 0x80, URZ ;  /* 0x0000008004047890 */ /* 0x000fc8000fffe0ff */
[----:B0-----:R-:W-:-:S06]  /*3690*/  ULEA UR4, UR5, UR4, 0x18 ;  /* 0x0000000405047291 */ /* 0x001fcc000f8ec0ff */
[----:B------:R-:W-:-:S05]  /*36a0*/  LEA R36, R30, UR4, 0x2 ;  /* 0x000000041e247c11 */ /* 0x000fca000f8e10ff */
[----:B------:R-:W2:Y:S01]  /*36b0*/  LDS.128 R8, [R36] ;  /* 0x0000000024087984 */ /* 0x000ea20000000c00 */
[----:B------:R-:W-:Y:S01]  /*36c0*/  IADD3 R30, PT, PT, R30, 0x8, RZ ;  /* 0x000000081e1e7810 */ /* 0x000fe20007ffe0ff */
[----:B--2---:R-:W-:-:S04]  /*36d0*/  FFMA R15, R8, R14, R15 ;  /* 0x0000000e080f7223 */ /* 0x004fc8000000000f */
[----:B---3--:R-:W-:Y:S02]  /*36e0*/  FFMA R34, R34, R9, R15 ;  /* 0x0000000922227223 */ /* 0x008fe4000000000f */
[----:B-1----:R-:W0:Y:S02]  /*36f0*/  LDS.128 R12, [R36+0x10] ;  /* 0x00001000240c7984 */ /* 0x002e240000000c00 */
[----:B----4-:R-:W-:-:S04]  /*3700*/  FFMA R31, R31, R10, R34 ;  /* 0x0000000a1f1f7223 */ /* 0x010fc80000000022 */
[----:B-----5:R-:W-:-:S04]  /*3710*/  FFMA R11, R32, R11, R31 ;  /* 0x0000000b200b7223 */ /* 0x020fc8000000001f */
[----:B0-----:R-:W-:-:S04]  /*3720*/  FFMA R12, R12, R33, R11 ;  /* 0x000000210c0c7223 */ /* 0x001fc8000000000b */
[----:B------:R-:W-:-:S04]  /*3730*/  FFMA R12, R35, R13, R12 ;  /* 0x0000000d230c7223 */ /* 0x000fc8000000000c */
[----:B------:R-:W-:-:S04]  /*3740*/  FFMA R29, R29, R14, R12 ;  /* 0x0000000e1d1d7223 */ /* 0x000fc8000000000c */
[----:B------:R-:W-:-:S07]  /*3750*/  FFMA R15, R26, R15, R29 ;  /* 0x0000000f1a0f7223 */ /* 0x000fce000000001d */
.L_x_56:
        /* <DEDUP_REMOVED lines=9> */
[----:B------:R0:W2:Y:S01]  /*37f0*/  LDG.E.CONSTANT R14, desc[UR16][R8.64] ;  /* 0x00000010080e7981 */ /* 0x0000a2000c1e9900 */
[----:B------:R-:W-:-:S04]  /*3800*/  IMAD.WIDE R28, R13, 0x4, R8 ;  /* 0x000000040d1c7825 */ /* 0x000fc800078e0208 */
[C---:B------:R-:W-:Y:S02]  /*3810*/  IMAD.WIDE R26, R13.reuse, 0x4, R28 ;  /* 0x000000040d1a7825 */ /* 0x040fe400078e021c */
[----:B------:R-:W3:Y:S02]  /*3820*/  LDG.E.CONSTANT R29, desc[UR16][R28.64] ;  /* 0x000000101c1d7981 */ /* 0x000ee4000c1e9900 */
[----:B-1----:R-:W-:Y:S02]  /*3830*/  IMAD.WIDE R12, R13, 0x4, R26 ;  /* 0x000000040d0c7825 */ /* 0x002fe400078e021a */
[----:B------:R-:W4:Y:S04]  /*3840*/  LDG.E.CONSTANT R26, desc[UR16][R26.64] ;  /* 0x000000101a1a7981 */ /* 0x000f28000c1e9900 */
[----:B------:R-:W5:Y:S01]  /*3850*/  LDG.E.CONSTANT R13, desc[UR16][R12.64] ;  /* 0x000000100c0d7981 */ /* 0x000f62000c1e9900 */
[----:B------:R-:W1:Y:S01]  /*3860*/  S2UR UR5, SR_CgaCtaId ;  /* 0x00000000000579c3 */ /* 0x000e620000008800 */
[----:B------:R-:W-:-:S02]  /*3870*/  UMOV UR4, 0x400 ;  /* 0x0000040000047882 */ /* 0x000fc40000000000 */
[----:B------:R-:W-:-:S04]  /*3880*/  UIADD3 UR4, UPT, UPT, UR4, 0x80, URZ ;  /* 0x0000008004047890 */ /* 0x000fc8000fffe0ff */
[----:B-1----:R-:W-:-:S06]  /*3890*/  ULEA UR4, UR5, UR4, 0x18 ;  /* 0x0000000405047291 */ /* 0x002fcc000f8ec0ff */
[----:B------:R-:W-:-:S06]  /*38a0*/  LEA R10, R30, UR4, 0x2 ;  /* 0x000000041e0a7c11 */ /* 0x000fcc000f8e10ff */
[----:B0-----:R-:W2:Y:S01]  /*38b0*/  LDS.128 R8, [R10] ;  /* 0x000000000a087984 */ /* 0x001ea20000000c00 */
[----:B------:R-:W-:Y:S01]  /*38c0*/  IADD3 R30, PT, PT, R30, 0x4, RZ ;  /* 0x000000041e1e7810 */ /* 0x000fe20007ffe0ff */
[----:B--2---:R-:W-:-:S04]  /*38d0*/  FFMA R8, R8, R14, R15 ;  /* 0x0000000e08087223 */ /* 0x004fc8000000000f */
[----:B---3--:R-:W-:-:S04]  /*38e0*/  FFMA R9, R29, R9, R8 ;  /* 0x000000091d097223 */ /* 0x008fc80000000008 */
[----:B----4-:R-:W-:-:S04]  /*38f0*/  FFMA R8, R26, R10, R9 ;  /* 0x0000000a1a087223 */ /* 0x010fc80000000009 */
[----:B-----5:R-:W-:-:S07]  /*3900*/  FFMA R15, R13, R11, R8 ;  /* 0x0000000b0d0f7223 */ /* 0x020fce0000000008 */
.L_x_57:
[----:B------:R-:W-:Y:S05]  /*3910*/  BRA.U !UP1, `(.L_x_52) ;  /* 0x0000000109587547 */ /* 0x000fea000b800000 */
[----:B------:R-:W0:Y:S08]  /*3920*/  LDC R27, c[0x0][0x3a4] ;  /* 0x0000e900ff1b7b82 */ /* 0x000e300000000800 */
[----:B-1----:R-:W1:Y:S01]  /*3930*/  LDC.64 R12, c[0x0][0x390] ;  /* 0x0000e400ff0c7b82 */ /* 0x002e620000000a00 */
[----:B0-----:R-:W-:-:S04]  /*3940*/  IMAD R25, R30, R27, R25 ;  /* 0x0000001b1e197224 */ /* 0x001fc800078e0219 */
[----:B-1----:R-:W-:-:S05]  /*3950*/  IMAD.WIDE R12, R25, 0x4, R12 ;  /* 0x00000004190c7825 */ /* 0x002fca00078e020c */
[----:B------:R-:W4:Y:S01]  /*3960*/  LDG.E.CONSTANT R14, desc[UR16][R12.64] ;  /* 0x000000100c0e7981 */ /* 0x000f22000c1e9900 */
[----:B------:R-:W0:Y:S01]  /*3970*/  S2UR UR5, SR_CgaCtaId ;  /* 0x00000000000579c3 */ /* 0x000e220000008800 */
[----:B------:R-:W-:Y:S01]  /*3980*/  UMOV UR4, 0x400 ;  /* 0x0000040000047882 */ /* 0x000fe20000000000 */
[----:B------:R-:W-:Y:S02]  /*3990*/  UISETP.NE.AND UP0, UPT, UR13, 0x1, UPT ;  /* 0x000000010d00788c */ /* 0x000fe4000bf05270 */
[----:B------:R-:W-:-:S04]  /*39a0*/  UIADD3 UR4, UPT, UPT, UR4, 0x80, URZ ;  /* 0x0000008004047890 */ /* 0x000fc8000fffe0ff */
[----:B0-----:R-:W-:-:S06]  /*39b0*/  ULEA UR4, UR5, UR4, 0x18 ;  /* 0x0000000405047291 */ /* 0x001fcc000f8ec0ff */
[----:B------:R-:W-:-:S06]  /*39c0*/  LEA R8, R30, UR4, 0x2 ;  /* 0x000000041e087c11 */ /* 0x000fcc000f8e10ff */
[----:B--23--:R-:W4:Y:S02]  /*39d0*/  LDS.128 R8, [R8] ;  /* 0x0000000008087984 */ /* 0x00cf240000000c00 */
[----:B----4-:R-:W-:Y:S01]  /*39e0*/  FFMA R15, R8, R14, R15 ;  /* 0x0000000e080f7223 */ /* 0x010fe2000000000f */
[----:B------:R-:W-:Y:S06]  /*39f0*/  BRA.U !UP0, `(.L_x_52) ;  /* 0x0000000108207547 */ /* 0x000fec000b800000 */
[----:B------:R-:W-:Y:S01]  /*3a00*/  UISETP.NE.AND UP0, UPT, UR13, 0x2, UPT ;  /* 0x000000020d00788c */ /* 0x000fe2000bf05270 */
[----:B------:R-:W-:-:S05]  /*3a10*/  IMAD.WIDE R12, R27, 0x4, R12 ;  /* 0x000000041b0c7825 */ /* 0x000fca00078e020c */
[----:B------:R-:W-:-:S13]  /*3a20*/  PLOP3.LUT P0, PT, PT, PT, UP0, 0x80, 0x8 ;  /* 0x000000000008781c */ /* 0x000fda0003f0f008 */
[----:B------:R-:W-:Y:S02]  /*3a30*/  @P0 IMAD.WIDE R26, R27, 0x4, R12 ;  /* 0x000000041b1a0825 */ /* 0x000fe400078e020c */
[----:B------:R-:W2:Y:S04]  /*3a40*/  LDG.E.CONSTANT R12, desc[UR16][R12.64] ;  /* 0x000000100c0c7981 */ /* 0x000ea8000c1e9900 */
[----:B------:R-:W3:Y:S01]  /*3a50*/  @P0 LDG.E.CONSTANT R26, desc[UR16][R26.64] ;  /* 0x000000101a1a0981 */ /* 0x000ee2000c1e9900 */
[----:B--2---:R-:W-:-:S04]  /*3a60*/  FFMA R15, R12, R9, R15 ;  /* 0x000000090c0f7223 */ /* 0x004fc8000000000f */
[----:B---3--:R-:W-:-:S07]  /*3a70*/  @P0 FFMA R15, R26, R10, R15 ;  /* 0x0000000a1a0f0223 */ /* 0x008fce000000000f */
.L_x_52:
[----:B------:R-:W5:Y:S08]  /*3a80*/  LDC R10, c[0x0][0x3a4] ;  /* 0x0000e900ff0a7b82 */ /* 0x000f700000000800 */
[----:B--23--:R-:W2:Y:S01]  /*3a90*/  LDC.64 R8, c[0x0][0x398] ;  /* 0x0000e600ff087b82 */ /* 0x00cea20000000a00 */
[----:B------:R-:W-:Y:S01]  /*3aa0*/  UMOV UR4, 0xffffffff ;  /* 0xffffffff00047882 */ /* 0x000fe20000000000 */
[----:B-----5:R-:W-:-:S04]  /*3ab0*/  IMAD R11, R10, UR15, R5 ;  /* 0x0000000f0a0b7c24 */ /* 0x020fc8000f8e0205 */
[----:B------:R-:W-:-:S04]  /*3ac0*/  IMAD R11, R24, UR6, R11 ;  /* 0x00000006180b7c24 */ /* 0x000fc8000f8e020b */
[----:B--2---:R-:W-:-:S05]  /*3ad0*/  IMAD.WIDE R8, R11, 0x4, R8 ;  /* 0x000000040b087825 */ /* 0x004fca00078e0208 */
[----:B------:R2:W-:Y:S01]  /*3ae0*/  REDG.E.ADD.F32.FTZ.RN.STRONG.GPU desc[UR16][R8.64], R15 ;  /* 0x0000000f080079a6 */ /* 0x0005e2000c12f310 */
[----:B------:R-:W-:Y:S05]  /*3af0*/  BRA.DIV UR4, `(.L_x_58) ;  /* 0x0000000e04247947 */ /* 0x000fea000b800000 */
[----:B------:R-:W-:Y:S06]  /*3b00*/  BAR.SYNC.DEFER_BLOCKING 0x0 ;  /* 0x0000000000007b1d */ /* 0x000fec0000010000 */
.L_x_94:
[----:B--2---:R-:W2:Y:S01]  /*3b10*/  I2F.U32.RP R8, UR6 ;  /* 0x0000000600087d06 */ /* 0x004ea20008209000 */
[----:B------:R-:W-:Y:S01]  /*3b20*/  UIADD3 UR14, UPT, UPT, URZ, -UR6, URZ ;  /* 0x80000006ff0e7290 */ /* 0x000fe2000fffe0ff */
[----:B------:R-:W-:Y:S01]  /*3b30*/  UMOV UR4, URZ ;  /* 0x000000ff00047c82 */ /* 0x000fe20008000000 */
[----:B------:R-:W-:-:S05]  /*3b40*/  UISETP.NE.U32.AND UP2, UPT, UR6, URZ, UPT ;  /* 0x000000ff0600728c */ /* 0x000fca000bf45070 */
[----:B--2---:R-:W2:Y:S02]  /*3b50*/  MUFU.RCP R8, R8 ;  /* 0x0000000800087308 */ /* 0x004ea40000001000 */
[----:B--2---:R-:W-:-:S06]  /*3b60*/  VIADD R9, R8, 0xffffffe ;  /* 0x0ffffffe08097836 */ /* 0x004fcc0000000000 */
[----:B------:R-:W2:Y:S02]  /*3b70*/  F2I.FTZ.U32.TRUNC.NTZ R9, R9 ;  /* 0x0000000900097305 */ /* 0x000ea4000021f000 */
[----:B--2---:R-:W-:-:S13]  /*3b80*/  R2UR UR5, R9 ;  /* 0x00000000090572ca */ /* 0x004fda00000e0000 */
[----:B------:R-:W-:-:S04]  /*3b90*/  UIMAD UR14, UR14, UR5, URZ ;  /* 0x000000050e0e72a4 */ /* 0x000fc8000f8e02ff */
[----:B------:R-:W-:-:S04]  /*3ba0*/  UIMAD.WIDE.U32 UR4, UR5, UR14, UR4 ;  /* 0x0000000e050472a5 */ /* 0x000fc8000f8e0004 */
[----:B------:R-:W-:-:S04]  /*3bb0*/  UIMAD.WIDE.U32 UR4, UR5, UR18, URZ ;  /* 0x00000012050472a5 */ /* 0x000fc8000f8e00ff */
[----:B------:R-:W-:-:S04]  /*3bc0*/  UIADD3 UR4, UPT, UPT, -UR5, URZ, URZ ;  /* 0x000000ff05047290 */ /* 0x000fc8000fffe1ff */
[----:B------:R-:W-:-:S04]  /*3bd0*/  UIMAD UR4, UR6, UR4, UR18 ;  /* 0x00000004060472a4 */ /* 0x000fc8000f8e0212 */
[----:B------:R-:W-:-:S11]  /*3be0*/  UISETP.GE.U32.AND UP0, UPT, UR4, UR6, UPT ;  /* 0x000000060400728c */ /* 0x000fd6000bf06070 */
[----:B------:R-:W-:Y:S02]  /*3bf0*/  @UP0 UIADD3 UR4, UPT, UPT, -UR6, UR4, URZ ;  /* 0x0000000406040290 */ /* 0x000fe4000fffe1ff */
[----:B------:R-:W-:Y:S02]  /*3c00*/  @UP0 UIADD3 UR5, UPT, UPT, UR5, 0x1, URZ ;  /* 0x0000000105050890 */ /* 0x000fe4000fffe0ff */
[----:B------:R-:W-:-:S07]  /*3c10*/  UISETP.GE.U32.AND UP1, UPT, UR4, UR6, UPT ;  /* 0x000000060400728c */ /* 0x000fce000bf26070 */
[----:B------:R-:W2:Y:S04]  /*3c20*/  LDCU UR4, c[0x0][0x3a8] ;  /* 0x00007500ff0477ac */ /* 0x000ea80008000800 */
[----:B------:R-:W-:Y:S02]  /*3c30*/  @UP1 UIADD3 UR5, UPT, UPT, UR5, 0x1, URZ ;  /* 0x0000000105051890 */ /* 0x000fe4000fffe0ff */
[----:B------:R-:W-:-:S06]  /*3c40*/  @!UP2 ULOP3.LUT UR5, URZ, UR6, URZ, 0x33, !UPT ;  /* 0x00000006ff05a292 */ /* 0x000fcc000f8e33ff */
[----:B------:R-:W-:-:S04]  /*3c50*/  IADD3 R24, PT, PT, R24, UR5, RZ ;  /* 0x0000000518187c10 */ /* 0x000fc8000fffe0ff */
[----:B--2---:R-:W-:-:S13]  /*3c60*/  ISETP.GE.AND P0, PT, R24, UR4, PT ;  /* 0x0000000418007c0c */ /* 0x004fda000bf06270 */
[----:B------:R-:W-:Y:S05]  /*3c70*/  @!P0 BRA `(.L_x_59) ;  /* 0xffffffcc000c8947 */ /* 0x000fea000383ffff */
[----:B------:R-:W-:Y:S05]  /*3c80*/  EXIT ;  /* 0x000000000000794d */ /* 0x000fea0003800000 */
.L_x_9:
[----:B------:R-:W-:Y:S01]  /*3c90*/  BSSY B0, `(.L_x_60) ;  /* 0x0000009000007945 */ /* 0x000fe20003800000 */
[----:B------:R-:W-:Y:S02]  /*3ca0*/  CS2R R10, SRZ ;  /* 0x00000000000a7805 */ /* 0x000fe4000001ff00 */
[----:B------:R-:W-:-:S07]  /*3cb0*/  MOV R9, 0xffffffff ;  /* 0xffffffff00097802 */ /* 0x000fce0000000f00 */
[----:B------:R-:W-:Y:S05]  /*3cc0*/  WARPSYNC.COLLECTIVE.ALL `(.L_x_61) ;  /* 0x0000000000147948 */ /* 0x000fea0003c00000 */
[----:B------:R-:W-:-:S04]  /*3cd0*/  SHF.L.U32 R11, R11, 0x10, RZ ;  /* 0x000000100b0b7819 */ /* 0x000fc800000006ff */
[----:B------:R-:W-:-:S05]  /*3ce0*/  LOP3.LUT R11, R11, 0xf, R10, 0xf8, !PT ;  /* 0x0000000f0b0b7812 */ /* 0x000fca00078ef80a */
[----:B------:R0:W-:Y:S02]  /*3cf0*/  BAR.SYNC.DEFER_BLOCKING R11, R11 ;  /* 0x0000000b0000731d */ /* 0x0001e40000010000 */
[----:B0-----:R-:W-:-:S04]  /*3d00*/  SHF.R.U32 R11, R11, 0x10, RZ ;  /* 0x000000100b0b7819 */ /* 0x001fc800000016ff */
[----:B------:R-:W-:Y:S05]  /*3d10*/  ENDCOLLECTIVE ;  /* 0x000000000000791b */ /* 0x000fea0003800000 */
.L_x_61:
[----:B------:R-:W-:Y:S05]  /*3d20*/  BSYNC B0 ;  /* 0x0000000000007941 */ /* 0x000fea0003800000 */
.L_x_60:
[----:B------:R-:W-:Y:S05]  /*3d30*/  BRA `(.L_x_62) ;  /* 0xffffffd400e87947 */ /* 0x000fea000383ffff */
.L_x_15:
[----:B------:R-:W-:Y:S01]  /*3d40*/  HFMA2 R8, -RZ, RZ, 0, 1.847743988037109375e-06 ;  /* 0x0000001fff087431 */ /* 0x000fe200000001ff */
[----:B------:R-:W-:Y:S01]  /*3d50*/  BSSY B0, `(.L_x_63) ;  /* 0x0000007000007945 */ /* 0x000fe20003800000 */
[----:B------:R-:W-:Y:S01]  /*3d60*/  MOV R28, R10 ;  /* 0x0000000a001c7202 */ /* 0x000fe20000000f00 */
[----:B------:R-:W-:Y:S01]  /*3d70*/  IMAD.MOV.U32 R11, RZ, RZ, 0x10 ;  /* 0x00000010ff0b7424 */ /* 0x000fe200078e00ff */
[----:B------:R-:W-:-:S07]  /*3d80*/  MOV R9, 0xffffffff ;  /* 0xffffffff00097802 */ /* 0x000fce0000000f00 */
[----:B------:R-:W-:Y:S05]  /*3d90*/  WARPSYNC.COLLECTIVE R9, `(.L_x_64) ;  /* 0x0000000009087348 */ /* 0x000fea0003c00000 */
[----:B------:R0:W1:Y:S02]  /*3da0*/  SHFL.DOWN P0, R26, R28, R11, R8 ;  /* 0x0800000b1c1a7389 */ /* 0x0000640000000008 */
[----:B01----:R-:W-:Y:S05]  /*3db0*/  ENDCOLLECTIVE ;  /* 0x000000000000791b */ /* 0x003fea0003800000 */
.L_x_64:
[----:B------:R-:W-:Y:S05]  /*3dc0*/  BSYNC B0 ;  /* 0x0000000000007941 */ /* 0x000fea0003800000 */
.L_x_63:
[----:B------:R-:W-:Y:S01]  /*3dd0*/  MOV R9, R26 ;  /* 0x0000001a00097202 */ /* 0x000fe20000000f00 */
[----:B------:R-:W-:Y:S01]  /*3de0*/  HFMA2 R11, -RZ, RZ, 0, 4.76837158203125e-07 ;  /* 0x00000008ff0b7431 */ /* 0x000fe200000001ff */
[----:B------:R-:W-:-:S03]  /*3df0*/  MOV R8, 0x1f ;  /* 0x0000001f00087802 */ /* 0x000fc60000000f00 */
[----:B------:R-:W-:Y:S01]  /*3e00*/  FADD R12, R9, R10 ;  /* 0x0000000a090c7221 */ /* 0x000fe20000000000 */
[----:B------:R-:W-:-:S03]  /*3e10*/  MOV R9, 0xffffffff ;  /* 0xffffffff00097802 */ /* 0x000fc60000000f00 */
[----:B------:R-:W-:-:S07]  /*3e20*/  IMAD.MOV.U32 R28, RZ, RZ, R12 ;  /* 0x000000ffff1c7224 */ /* 0x000fce00078e000c */
[----:B------:R-:W-:Y:S05]  /*3e30*/  WARPSYNC.COLLECTIVE R9, `(.L_x_65) ;  /* 0x0000000009087348 */ /* 0x000fea0003c00000 */
[----:B------:R0:W1:Y:S02]  /*3e40*/  SHFL.DOWN P0, R26, R28, R11, R8 ;  /* 0x0800000b1c1a7389 */ /* 0x0000640000000008 */
[----:B01----:R-:W-:Y:S05]  /*3e50*/  ENDCOLLECTIVE ;  /* 0x000000000000791b */ /* 0x003fea0003800000 */
.L_x_65:
[----:B------:R-:W-:Y:S02]  /*3e60*/  HFMA2 R11, -RZ, RZ, 0, 2.384185791015625e-07 ;  /* 0x00000004ff0b7431 */ /* 0x000fe400000001ff */
[----:B------:R-:W-:-:S04]  /*3e70*/  IMAD.MOV.U32 R13, RZ, RZ, R26 ;  /* 0x000000ffff0d7224 */ /* 0x000fc800078e001a */
[----:B------:R-:W-:-:S05]  /*3e80*/  FADD R13, R12, R13 ;  /* 0x0000000d0c0d7221 */ /* 0x000fca0000000000 */
[----:B------:R-:W-:-:S07]  /*3e90*/  MOV R28, R13 ;  /* 0x0000000d001c7202 */ /* 0x000fce0000000f00 */
[----:B------:R-:W-:Y:S05]  /*3ea0*/  WARPSYNC.COLLECTIVE R9, `(.L_x_66) ;  /* 0x0000000009087348 */ /* 0x000fea0003c00000 */
[----:B------:R0:W1:Y:S02]  /*3eb0*/  SHFL.DOWN P0, R26, R28, R11, R8 ;  /* 0x0800000b1c1a7389 */ /* 0x0000640000000008 */
[----:B01----:R-:W-:Y:S05]  /*3ec0*/  ENDCOLLECTIVE ;  /* 0x000000000000791b */ /* 0x003fea0003800000 */
.L_x_66:
[----:B------:R-:W-:Y:S01]  /*3ed0*/  HFMA2 R11, -RZ, RZ, 0, 1.1920928955078125e-07 ;  /* 0x00000002ff0b7431 */ /* 0x000fe200000001ff */
[----:B------:R-:W-:-:S05]  /*3ee0*/  MOV R14, R26 ;  /* 0x0000001a000e7202 */ /* 0x000fca0000000f00 */
[----:B------:R-:W-:-:S04]  /*3ef0*/  FADD R14, R13, R14 ;  /* 0x0000000e0d0e7221 */ /* 0x000fc80000000000 */
[----:B------:R-:W-:-:S07]  /*3f00*/  IMAD.MOV.U32 R28, RZ, RZ, R14 ;  /* 0x000000ffff1c7224 */ /* 0x000fce00078e000e */
[----:B------:R-:W-:Y:S05]  /*3f10*/  WARPSYNC.COLLECTIVE R9, `(.L_x_67) ;  /* 0x0000000009087348 */ /* 0x000fea0003c00000 */
[----:B------:R0:W1:Y:S02]  /*3f20*/  SHFL.DOWN P0, R26, R28, R11, R8 ;  /* 0x0800000b1c1a7389 */ /* 0x0000640000000008 */
[----:B01----:R-:W-:Y:S05]  /*3f30*/  ENDCOLLECTIVE ;  /* 0x000000000000791b */ /* 0x003fea0003800000 */
.L_x_67:
[----:B------:R-:W-:Y:S01]  /*3f40*/  IMAD.MOV.U32 R11, RZ, RZ, 0x1 ;  /* 0x00000001ff0b7424 */ /* 0x000fe200078e00ff */
[----:B------:R-:W-:-:S05]  /*3f50*/  MOV R15, R26 ;  /* 0x0000001a000f7202 */ /* 0x000fca0000000f00 */
[----:B------:R-:W-:-:S05]  /*3f60*/  FADD R15, R14, R15 ;  /* 0x0000000f0e0f7221 */ /* 0x000fca0000000000 */
[----:B------:R-:W-:-:S07]  /*3f70*/  MOV R28, R15 ;  /* 0x0000000f001c7202 */ /* 0x000fce0000000f00 */
[----:B------:R-:W-:Y:S05]  /*3f80*/  WARPSYNC.COLLECTIVE R9, `(.L_x_68) ;  /* 0x0000000009087348 */ /* 0x000fea0003c00000 */
[----:B------:R0:W1:Y:S02]  /*3f90*/  SHFL.DOWN P0, R26, R28, R11, R8 ;  /* 0x0800000b1c1a7389 */ /* 0x0000640000000008 */
[----:B01----:R-:W-:Y:S05]  /*3fa0*/  ENDCOLLECTIVE ;  /* 0x000000000000791b */ /* 0x003fea0003800000 */
.L_x_68:
[----:B------:R-:W-:Y:S05]  /*3fb0*/  BRA `(.L_x_69) ;  /* 0xffffffd800507947 */ /* 0x000fea000383ffff */
.L_x_18:
[----:B------:R-:W-:Y:S01]  /*3fc0*/  HFMA2 R11, -RZ, RZ, 0, 9.5367431640625e-07 ;  /* 0x00000010ff0b7431 */ /* 0x000fe200000001ff */
[----:B-1----:R-:W-:Y:S01]  /*3fd0*/  MOV R28, R13 ;  /* 0x0000000d001c7202 */ /* 0x002fe20000000f00 */
[----:B------:R-:W-:Y:S01]  /*3fe0*/  IMAD.MOV.U32 R9, RZ, RZ, -0x1 ;  /* 0xffffffffff097424 */ /* 0x000fe200078e00ff */
[----:B------:R-:W-:-:S07]  /*3ff0*/  MOV R8, 0x1f ;  /* 0x0000001f00087802 */ /* 0x000fce0000000f00 */
[----:B------:R-:W-:Y:S05]  /*4000*/  WARPSYNC.COLLECTIVE R9, `(.L_x_70) ;  /* 0x0000000009087348 */ /* 0x000fea0003c00000 */
[----:B------:R0:W1:Y:S02]  /*4010*/  SHFL.DOWN P0, R26, R28, R11, R8 ;  /* 0x0800000b1c1a7389 */ /* 0x0000640000000008 */
[----:B01----:R-:W-:Y:S05]  /*4020*/  ENDCOLLECTIVE ;  /* 0x000000000000791b */ /* 0x003fea0003800000 */
.L_x_70:
[----:B------:R-:W-:Y:S01]  /*4030*/  HFMA2 R11, -RZ, RZ, 0, 4.76837158203125e-07 ;  /* 0x00000008ff0b7431 */ /* 0x000fe200000001ff */
[----:B------:R-:W-:-:S05]  /*4040*/  MOV R10, R26 ;  /* 0x0000001a000a7202 */ /* 0x000fca0000000f00 */
[----:B------:R-:W-:-:S05]  /*4050*/  FADD R10, R13, R10 ;  /* 0x0000000a0d0a7221 */ /* 0x000fca0000000000 */
[----:B------:R-:W-:-:S07]  /*4060*/  MOV R28, R10 ;  /* 0x0000000a001c7202 */ /* 0x000fce0000000f00 */
[----:B------:R-:W-:Y:S05]  /*4070*/  WARPSYNC.COLLECTIVE R9, `(.L_x_71) ;  /* 0x0000000009087348 */ /* 0x000fea0003c00000 */
[----:B------:R0:W1:Y:S02]  /*4080*/  SHFL.DOWN P0, R26, R28, R11, R8 ;  /* 0x0800000b1c1a7389 */ /* 0x0000640000000008 */
[----:B01----:R-:W-:Y:S05]  /*4090*/  ENDCOLLECTIVE ;  /* 0x000000000000791b */ /* 0x003fea0003800000 */
.L_x_71:
[----:B------:R-:W-:Y:S02]  /*40a0*/  HFMA2 R11, -RZ, RZ, 0, 2.384185791015625e-07 ;  /* 0x00000004ff0b7431 */ /* 0x000fe400000001ff */
[----:B------:R-:W-:-:S04]  /*40b0*/  IMAD.MOV.U32 R15, RZ, RZ, R26 ;  /* 0x000000ffff0f7224 */ /* 0x000fc800078e001a */
[----:B------:R-:W-:-:S05]  /*40c0*/  FADD R15, R10, R15 ;  /* 0x0000000f0a0f7221 */ /* 0x000fca0000000000 */
[----:B------:R-:W-:-:S07]  /*40d0*/  MOV R28, R15 ;  /* 0x0000000f001c7202 */ /* 0x000fce0000000f00 */
[----:B------:R-:W-:Y:S05]  /*40e0*/  WARPSYNC.COLLECTIVE R9, `(.L_x_72) ;  /* 0x0000000009087348 */ /* 0x000fea0003c00000 */
[----:B------:R0:W1:Y:S02]  /*40f0*/  SHFL.DOWN P0, R26, R28, R11, R8 ;  /* 0x0800000b1c1a7389 */ /* 0x0000640000000008 */
[----:B01----:R-:W-:Y:S05]  /*4100*/  ENDCOLLECTIVE ;  /* 0x000000000000791b */ /* 0x003fea0003800000 */
.L_x_72:
[----:B------:R-:W-:Y:S01]  /*4110*/  HFMA2 R11, -RZ, RZ, 0, 1.1920928955078125e-07 ;  /* 0x00000002ff0b7431 */ /* 0x000fe200000001ff */
[----:B------:R-:W-:-:S05]  /*4120*/  MOV R12, R26 ;  /* 0x0000001a000c7202 */ /* 0x000fca0000000f00 */
[----:B------:R-:W-:-:S04]  /*4130*/  FADD R12, R15, R12 ;  /* 0x0000000c0f0c7221 */ /* 0x000fc80000000000 */
[----:B------:R-:W-:-:S07]  /*4140*/  IMAD.MOV.U32 R28, RZ, RZ, R12 ;  /* 0x000000ffff1c7224 */ /* 0x000fce00078e000c */
[----:B------:R-:W-:Y:S05]  /*4150*/  WARPSYNC.COLLECTIVE R9, `(.L_x_73) ;  /* 0x0000000009087348 */ /* 0x000fea0003c00000 */
[----:B------:R0:W1:Y:S02]  /*4160*/  SHFL.DOWN P0, R26, R28, R11, R8 ;  /* 0x0800000b1c1a7389 */ /* 0x0000640000000008 */
[----:B01----:R-:W-:Y:S05]  /*4170*/  ENDCOLLECTIVE ;  /* 0x000000000000791b */ /* 0x003fea0003800000 */
.L_x_73:
[----:B------:R-:W-:Y:S01]  /*4180*/  IMAD.MOV.U32 R11, RZ, RZ, 0x1 ;  /* 0x00000001ff0b7424 */ /* 0x000fe200078e00ff */
[----:B------:R-:W-:-:S05]  /*4190*/  MOV R25, R26 ;  /* 0x0000001a00197202 */ /* 0x000fca0000000f00 */
[----:B------:R-:W-:-:S05]  /*41a0*/  FADD R25, R12, R25 ;  /* 0x000000190c197221 */ /* 0x000fca0000000000 */
[----:B------:R-:W-:-:S07]  /*41b0*/  MOV R28, R25 ;  /* 0x00000019001c7202 */ /* 0x000fce0000000f00 */
[----:B------:R-:W-:Y:S05]  /*41c0*/  WARPSYNC.COLLECTIVE R9, `(.L_x_74) ;  /* 0x0000000009087348 */ /* 0x000fea0003c00000 */
[----:B------:R0:W1:Y:S02]  /*41d0*/  SHFL.DOWN P0, R26, R28, R11, R8 ;  /* 0x0800000b1c1a7389 */ /* 0x0000640000000008 */
[----:B01----:R-:W-:Y:S05]  /*41e0*/  ENDCOLLECTIVE ;  /* 0x000000000000791b */ /* 0x003fea0003800000 */
.L_x_74:
[----:B------:R-:W-:Y:S01]  /*41f0*/  MOV R14, R26 ;  /* 0x0000001a000e7202 */ /* 0x000fe20000000f00 */
[----:B------:R-:W-:Y:S06]  /*4200*/  BRA `(.L_x_75) ;  /* 0xffffffd800107947 */ /* 0x000fec000383ffff */
.L_x_26:
[----:B---3--:R-:W-:Y:S01]  /*4210*/  HFMA2 R11, -RZ, RZ, 0, 9.5367431640625e-07 ;  /* 0x00000010ff0b7431 */ /* 0x008fe200000001ff */
[----:B------:R-:W-:Y:S01]  /*4220*/  BSSY B0, `(.L_x_76) ;  /* 0x0000007000007945 */ /* 0x000fe20003800000 */
[----:B------:R-:W-:Y:S01]  /*4230*/  MOV R28, R10 ;  /* 0x0000000a001c7202 */ /* 0x000fe20000000f00 */
[----:B------:R-:W-:Y:S01]  /*4240*/  IMAD.MOV.U32 R8, RZ, RZ, 0x1f ;  /* 0x0000001fff087424 */ /* 0x000fe200078e00ff */
[----:B------:R-:W-:-:S07]  /*4250*/  MOV R9, 0xffffffff ;  /* 0xffffffff00097802 */ /* 0x000fce0000000f00 */
[----:B012-4-:R-:W-:Y:S05]  /*4260*/  WARPSYNC.COLLECTIVE R9, `(.L_x_77) ;  /* 0x0000000009087348 */ /* 0x017fea0003c00000 */
[----:B------:R3:W0:Y:S02]  /*4270*/  SHFL.DOWN P0, R26, R28, R11, R8 ;  /* 0x0800000b1c1a7389 */ /* 0x0006240000000008 */
[----:B01234-:R-:W-:Y:S05]  /*4280*/  ENDCOLLECTIVE ;  /* 0x000000000000791b */ /* 0x01ffea0003800000 */
.L_x_77:
[----:B------:R-:W-:Y:S05]  /*4290*/  BSYNC B0 ;  /* 0x0000000000007941 */ /* 0x000fea0003800000 */
.L_x_76:
[----:B------:R-:W-:Y:S01]  /*42a0*/  MOV R9, R26 ;  /* 0x0000001a00097202 */ /* 0x000fe20000000f00 */
[----:B------:R-:W-:Y:S02]  /*42b0*/  HFMA2 R8, -RZ, RZ, 0, 1.847743988037109375e-06 ;  /* 0x0000001fff087431 */ /* 0x000fe400000001ff */
[----:B------:R-:W-:Y:S02]  /*42c0*/  IMAD.MOV.U32 R11, RZ, RZ, 0x8 ;  /* 0x00000008ff0b7424 */ /* 0x000fe400078e00ff */
[----:B------:R-:W-:Y:S01]  /*42d0*/  FADD R12, R9, R10 ;  /* 0x0000000a090c7221 */ /* 0x000fe20000000000 */
[----:B------:R-:W-:-:S04]  /*42e0*/  MOV R9, 0xffffffff ;  /* 0xffffffff00097802 */ /* 0x000fc80000000f00 */
[----:B------:R-:W-:-:S07]  /*42f0*/  MOV R28, R12 ;  /* 0x0000000c001c7202 */ /* 0x000fce0000000f00 */
[----:B------:R-:W-:Y:S05]  /*4300*/  WARPSYNC.COLLECTIVE R9, `(.L_x_78) ;  /* 0x0000000009087348 */ /* 0x000fea0003c00000 */
[----:B------:R0:W1:Y:S02]  /*4310*/  SHFL.DOWN P0, R26, R28, R11, R8 ;  /* 0x0800000b1c1a7389 */ /* 0x0000640000000008 */
[----:B01----:R-:W-:Y:S05]  /*4320*/  ENDCOLLECTIVE ;  /* 0x000000000000791b */ /* 0x003fea0003800000 */
.L_x_78:
[----:B------:R-:W-:Y:S01]  /*4330*/  HFMA2 R11, -RZ, RZ, 0, 2.384185791015625e-07 ;  /* 0x00000004ff0b7431 */ /* 0x000fe200000001ff */
[----:B------:R-:W-:-:S05]  /*4340*/  MOV R13, R26 ;  /* 0x0000001a000d7202 */ /* 0x000fca0000000f00 */
[----:B------:R-:W-:-:S04]  /*4350*/  FADD R13, R12, R13 ;  /* 0x0000000d0c0d7221 */ /* 0x000fc80000000000 */
[----:B------:R-:W-:-:S07]  /*4360*/  IMAD.MOV.U32 R28, RZ, RZ, R13 ;  /* 0x000000ffff1c7224 */ /* 0x000fce00078e000d */
[----:B------:R-:W-:Y:S05]  /*4370*/  WARPSYNC.COLLECTIVE R9, `(.L_x_79) ;  /* 0x0000000009087348 */ /* 0x000fea0003c00000 */
[----:B------:R0:W1:Y:S02]  /*4380*/  SHFL.DOWN P0, R26, R28, R11, R8 ;  /* 0x0800000b1c1a7389 */ /* 0x0000640000000008 */
[----:B01----:R-:W-:Y:S05]  /*4390*/  ENDCOLLECTIVE ;  /* 0x000000000000791b */ /* 0x003fea0003800000 */
.L_x_79:
[----:B------:R-:W-:Y:S01]  /*43a0*/  HFMA2 R11, -RZ, RZ, 0, 1.1920928955078125e-07 ;  /* 0x00000002ff0b7431 */ /* 0x000fe200000001ff */
[----:B------:R-:W-:-:S05]  /*43b0*/  MOV R14, R26 ;  /* 0x0000001a000e7202 */ /* 0x000fca0000000f00 */
[----:B------:R-:W-:-:S05]  /*43c0*/  FADD R14, R13, R14 ;  /* 0x0000000e0d0e7221 */ /* 0x000fca0000000000 */
[----:B------:R-:W-:-:S07]  /*43d0*/  MOV R28, R14 ;  /* 0x0000000e001c7202 */ /* 0x000fce0000000f00 */
[----:B------:R-:W-:Y:S05]  /*43e0*/  WARPSYNC.COLLECTIVE R9, `(.L_x_80) ;  /* 0x0000000009087348 */ /* 0x000fea0003c00000 */
[----:B------:R0:W1:Y:S02]  /*43f0*/  SHFL.DOWN P0, R26, R28, R11, R8 ;  /* 0x0800000b1c1a7389 */ /* 0x0000640000000008 */
[----:B01----:R-:W-:Y:S05]  /*4400*/  ENDCOLLECTIVE ;  /* 0x000000000000791b */ /* 0x003fea0003800000 */
.L_x_80:
[----:B------:R-:W-:Y:S02]  /*4410*/  HFMA2 R11, -RZ, RZ, 0, 5.9604644775390625e-08 ;  /* 0x00000001ff0b7431 */ /* 0x000fe400000001ff */
[----:B------:R-:W-:-:S04]  /*4420*/  IMAD.MOV.U32 R15, RZ, RZ, R26 ;  /* 0x000000ffff0f7224 */ /* 0x000fc800078e001a */
[----:B------:R-:W-:-:S05]  /*4430*/  FADD R15, R14, R15 ;  /* 0x0000000f0e0f7221 */ /* 0x000fca0000000000 */
[----:B------:R-:W-:-:S07]  /*4440*/  MOV R28, R15 ;  /* 0x0000000f001c7202 */ /* 0x000fce0000000f00 */
[----:B------:R-:W-:Y:S05]  /*4450*/  WARPSYNC.COLLECTIVE R9, `(.L_x_81) ;  /* 0x0000000009087348 */ /* 0x000fea0003c00000 */
[----:B------:R0:W1:Y:S02]  /*4460*/  SHFL.DOWN P0, R26, R28, R11, R8 ;  /* 0x0800000b1c1a7389 */ /* 0x0000640000000008 */
[----:B01----:R-:W-:Y:S05]  /*4470*/  ENDCOLLECTIVE ;  /* 0x000000000000791b */ /* 0x003fea0003800000 */
.L_x_81:
[----:B------:R-:W-:Y:S05]  /*4480*/  BRA `(.L_x_82) ;  /* 0xffffffdc00d07947 */ /* 0x000fea000383ffff */
.L_x_29:
[----:B---3--:R-:W-:Y:S01]  /*4490*/  HFMA2 R11, -RZ, RZ, 0, 9.5367431640625e-07 ;  /* 0x00000010ff0b7431 */ /* 0x008fe200000001ff */
[----:B--2---:R-:W-:Y:S01]  /*44a0*/  MOV R28, R13 ;  /* 0x0000000d001c7202 */ /* 0x004fe20000000f00 */
[----:B------:R-:W-:Y:S01]  /*44b0*/  IMAD.MOV.U32 R8, RZ, RZ, 0x1f ;  /* 0x0000001fff087424 */ /* 0x000fe200078e00ff */
[----:B------:R-:W-:-:S07]  /*44c0*/  MOV R9, 0xffffffff ;  /* 0xffffffff00097802 */ /* 0x000fce0000000f00 */
[----:B0---4-:R-:W-:Y:S05]  /*44d0*/  WARPSYNC.COLLECTIVE R9, `(.L_x_83) ;  /* 0x0000000009087348 */ /* 0x011fea0003c00000 */
[----:B------:R1:W2:Y:S02]  /*44e0*/  SHFL.DOWN P0, R26, R28, R11, R8 ;  /* 0x0800000b1c1a7389 */ /* 0x0002a40000000008 */
[----:B012-4-:R-:W-:Y:S05]  /*44f0*/  ENDCOLLECTIVE ;  /* 0x000000000000791b */ /* 0x017fea0003800000 */
.L_x_83:
[----:B------:R-:W-:Y:S01]  /*4500*/  HFMA2 R11, -RZ, RZ, 0, 4.76837158203125e-07 ;  /* 0x00000008ff0b7431 */ /* 0x000fe200000001ff */
[----:B------:R-:W-:-:S05]  /*4510*/  MOV R10, R26 ;  /* 0x0000001a000a7202 */ /* 0x000fca0000000f00 */
[----:B------:R-:W-:-:S05]  /*4520*/  FADD R10, R13, R10 ;  /* 0x0000000a0d0a7221 */ /* 0x000fca0000000000 */
[----:B------:R-:W-:-:S07]  /*4530*/  MOV R28, R10 ;  /* 0x0000000a001c7202 */ /* 0x000fce0000000f00 */
[----:B------:R-:W-:Y:S05]  /*4540*/  WARPSYNC.COLLECTIVE R9, `(.L_x_84) ;  /* 0x0000000009087348 */ /* 0x000fea0003c00000 */
[----:B------:R0:W1:Y:S02]  /*4550*/  SHFL.DOWN P0, R26, R28, R11, R8 ;  /* 0x0800000b1c1a7389 */ /* 0x0000640000000008 */
[----:B01----:R-:W-:Y:S05]  /*4560*/  ENDCOLLECTIVE ;  /* 0x000000000000791b */ /* 0x003fea0003800000 */
.L_x_84:
[----:B------:R-:W-:Y:S02]  /*4570*/  HFMA2 R11, -RZ, RZ, 0, 2.384185791015625e-07 ;  /* 0x00000004ff0b7431 */ /* 0x000fe400000001ff */
[----:B------:R-:W-:-:S04]  /*4580*/  IMAD.MOV.U32 R15, RZ, RZ, R26 ;  /* 0x000000ffff0f7224 */ /* 0x000fc800078e001a */
[----:B------:R-:W-:-:S05]  /*4590*/  FADD R15, R10, R15 ;  /* 0x0000000f0a0f7221 */ /* 0x000fca0000000000 */
[----:B------:R-:W-:-:S07]  /*45a0*/  MOV R28, R15 ;  /* 0x0000000f001c7202 */ /* 0x000fce0000000f00 */
[----:B------:R-:W-:Y:S05]  /*45b0*/  WARPSYNC.COLLECTIVE R9, `(.L_x_85) ;  /* 0x0000000009087348 */ /* 0x000fea0003c00000 */
[----:B------:R0:W1:Y:S02]  /*45c0*/  SHFL.DOWN P0, R26, R28, R11, R8 ;  /* 0x0800000b1c1a7389 */ /* 0x0000640000000008 */
[----:B01----:R-:W-:Y:S05]  /*45d0*/  ENDCOLLECTIVE ;  /* 0x000000000000791b */ /* 0x003fea0003800000 */
.L_x_85:
[----:B------:R-:W-:Y:S01]  /*45e0*/  IMAD.MOV.U32 R11, RZ, RZ, 0x2 ;  /* 0x00000002ff0b7424 */ /* 0x000fe200078e00ff */
[----:B------:R-:W-:-:S05]  /*45f0*/  MOV R12, R26 ;  /* 0x0000001a000c7202 */ /* 0x000fca0000000f00 */
[----:B------:R-:W-:-:S05]  /*4600*/  FADD R12, R15, R12 ;  /* 0x0000000c0f0c7221 */ /* 0x000fca0000000000 */
[----:B------:R-:W-:-:S07]  /*4610*/  MOV R28, R12 ;  /* 0x0000000c001c7202 */ /* 0x000fce0000000f00 */
[----:B------:R-:W-:Y:S05]  /*4620*/  WARPSYNC.COLLECTIVE R9, `(.L_x_86) ;  /* 0x0000000009087348 */ /* 0x000fea0003c00000 */
[----:B------:R0:W1:Y:S02]  /*4630*/  SHFL.DOWN P0, R26, R28, R11, R8 ;  /* 0x0800000b1c1a7389 */ /* 0x0000640000000008 */
[----:B01----:R-:W-:Y:S05]  /*4640*/  ENDCOLLECTIVE ;  /* 0x000000000000791b */ /* 0x003fea0003800000 */
.L_x_86:
[----:B------:R-:W-:Y:S01]  /*4650*/  HFMA2 R11, -RZ, RZ, 0, 5.9604644775390625e-08 ;  /* 0x00000001ff0b7431 */ /* 0x000fe200000001ff */
[----:B------:R-:W-:-:S05]  /*4660*/  MOV R25, R26 ;  /* 0x0000001a00197202 */ /* 0x000fca0000000f00 */
[----:B------:R-:W-:-:S05]  /*4670*/  FADD R25, R12, R25 ;  /* 0x000000190c197221 */ /* 0x000fca0000000000 */
[----:B------:R-:W-:-:S07]  /*4680*/  MOV R28, R25 ;  /* 0x00000019001c7202 */ /* 0x000fce0000000f00 */
[----:B------:R-:W-:Y:S05]  /*4690*/  WARPSYNC.COLLECTIVE R9, `(.L_x_87) ;  /* 0x0000000009087348 */ /* 0x000fea0003c00000 */
[----:B------:R0:W1:Y:S02]  /*46a0*/  SHFL.DOWN P0, R26, R28, R11, R8 ;  /* 0x0800000b1c1a7389 */ /* 0x0000640000000008 */
[----:B01----:R-:W-:Y:S05]  /*46b0*/  ENDCOLLECTIVE ;  /* 0x000000000000791b */ /* 0x003fea0003800000 */
.L_x_87:
[----:B------:R-:W-:Y:S01]  /*46c0*/  MOV R14, R26 ;  /* 0x0000001a000e7202 */ /* 0x000fe20000000f00 */
[----:B------:R-:W-:Y:S06]  /*46d0*/  BRA `(.L_x_88) ;  /* 0xffffffdc00907947 */ /* 0x000fec000383ffff */
.L_x_51:
[----:B------:R-:W-:Y:S01]  /*46e0*/  BSSY B0, `(.L_x_89) ;  /* 0x0000009000007945 */ /* 0x000fe20003800000 */
[----:B------:R-:W-:Y:S01]  /*46f0*/  CS2R R10, SRZ ;  /* 0x00000000000a7805 */ /* 0x000fe2000001ff00 */
[----:B--23--:R-:W-:-:S07]  /*4700*/  IMAD.MOV.U32 R9, RZ, RZ, -0x1 ;  /* 0xffffffffff097424 */ /* 0x00cfce00078e00ff */
[----:B01--4-:R-:W-:Y:S05]  /*4710*/  WARPSYNC.COLLECTIVE.ALL `(.L_x_90) ;  /* 0x0000000000147948 */ /* 0x013fea0003c00000 */
[----:B------:R-:W-:-:S04]  /*4720*/  SHF.L.U32 R11, R11, 0x10, RZ ;  /* 0x000000100b0b7819 */ /* 0x000fc800000006ff */
[----:B------:R-:W-:-:S05]  /*4730*/  LOP3.LUT R11, R11, 0xf, R10, 0xf8, !PT ;  /* 0x0000000f0b0b7812 */ /* 0x000fca00078ef80a */
[----:B------:R2:W-:Y:S02]  /*4740*/  BAR.SYNC.DEFER_BLOCKING R11, R11 ;  /* 0x0000000b0000731d */ /* 0x0005e40000010000 */
[----:B--2---:R-:W-:-:S04]  /*4750*/  SHF.R.U32 R11, R11, 0x10, RZ ;  /* 0x000000100b0b7819 */ /* 0x004fc800000016ff */
[----:B01--4-:R-:W-:Y:S05]  /*4760*/  ENDCOLLECTIVE ;  /* 0x000000000000791b */ /* 0x013fea0003800000 */
.L_x_90:
[----:B------:R-:W-:Y:S05]  /*4770*/  BSYNC B0 ;  /* 0x0000000000007941 */ /* 0x000fea0003800000 */
.L_x_89:
[----:B------:R-:W-:Y:S05]  /*4780*/  BRA `(.L_x_91) ;  /* 0xffffffe800247947 */ /* 0x000fea000383ffff */
.L_x_58:
[----:B------:R-:W-:Y:S01]  /*4790*/  BSSY B0, `(.L_x_92) ;  /* 0x0000009000007945 */ /* 0x000fe20003800000 */
[----:B------:R-:W-:Y:S02]  /*47a0*/  CS2R R10, SRZ ;  /* 0x00000000000a7805 */ /* 0x000fe4000001ff00 */
[----:B--2---:R-:W-:-:S07]  /*47b0*/  MOV R9, 0xffffffff ;  /* 0xffffffff00097802 */ /* 0x004fce0000000f00 */
[----:B01--4-:R-:W-:Y:S05]  /*47c0*/  WARPSYNC.COLLECTIVE.ALL `(.L_x_93) ;  /* 0x0000000000147948 */ /* 0x013fea0003c00000 */
[----:B------:R-:W-:-:S04]  /*47d0*/  SHF.L.U32 R11, R11, 0x10, RZ ;  /* 0x000000100b0b7819 */ /* 0x000fc800000006ff */
[----:B------:R-:W-:-:S05]  /*47e0*/  LOP3.LUT R11, R11, 0xf, R10, 0xf8, !PT ;  /* 0x0000000f0b0b7812 */ /* 0x000fca00078ef80a */
[----:B------:R2:W-:Y:S02]  /*47f0*/  BAR.SYNC.DEFER_BLOCKING R11, R11 ;  /* 0x0000000b0000731d */ /* 0x0005e40000010000 */
[----:B--2---:R-:W-:-:S04]  /*4800*/  SHF.R.U32 R11, R11, 0x10, RZ ;  /* 0x000000100b0b7819 */ /* 0x004fc800000016ff */
[----:B01--4-:R-:W-:Y:S05]  /*4810*/  ENDCOLLECTIVE ;  /* 0x000000000000791b */ /* 0x013fea0003800000 */
.L_x_93:
[----:B------:R-:W-:Y:S05]  /*4820*/  BSYNC B0 ;  /* 0x0000000000007941 */ /* 0x000fea0003800000 */
.L_x_92:
[----:B------:R-:W-:Y:S05]  /*4830*/  BRA `(.L_x_94) ;  /* 0xfffffff000b47947 */ /* 0x000fea000383ffff */
        .weak           $__internal_0_$__cuda_sm3x_div_rn_noftz_f32_slowpath
        .type           $__internal_0_$__cuda_sm3x_div_rn_noftz_f32_slowpath,@function
        .size           $__internal_0_$__cuda_sm3x_div_rn_noftz_f32_slowpath,(.L_x_107 - $__internal_0_$__cuda_sm3x_div_rn_noftz_f32_slowpath)
$__internal_0_$__cuda_sm3x_div_rn_noftz_f32_slowpath:
[----:B------:R-:W-:Y:S01]  /*4840*/  SHF.R.U32.HI R15, RZ, 0x17, R9 ;  /* 0x00000017ff0f7819 */ /* 0x000fe20000011609 */
[----:B------:R-:W-:Y:S01]  /*4850*/  BSSY.RECONVERGENT B0, `(.L_x_95) ;  /* 0x0000062000007945 */ /* 0x000fe20003800200 */
[----:B------:R-:W-:Y:S02]  /*4860*/  SHF.R.U32.HI R25, RZ, 0x17, R8 ;  /* 0x00000017ff197819 */ /* 0x000fe40000011608 */
[----:B------:R-:W-:Y:S02]  /*4870*/  LOP3.LUT R15, R15, 0xff, RZ, 0xc0, !PT ;  /* 0x000000ff0f0f7812 */ /* 0x000fe400078ec0ff */
[----:B------:R-:W-:Y:S02]  /*4880*/  LOP3.LUT R28, R25, 0xff, RZ, 0xc0, !PT ;  /* 0x000000ff191c7812 */ /* 0x000fe400078ec0ff */
[----:B------:R-:W-:Y:S02]  /*4890*/  IADD3 R27, PT, PT, R15, -0x1, RZ ;  /* 0xffffffff0f1b7810 */ /* 0x000fe40007ffe0ff */
[----:B------:R-:W-:-:S02]  /*48a0*/  IADD3 R26, PT, PT, R28, -0x1, RZ ;  /* 0xffffffff1c1a7810 */ /* 0x000fc40007ffe0ff */
[----:B------:R-:W-:-:S04]  /*48b0*/  ISETP.GT.U32.AND P0, PT, R27, 0xfd, PT ;  /* 0x000000fd1b00780c */ /* 0x000fc80003f04070 */
[----:B------:R-:W-:-:S13]  /*48c0*/  ISETP.GT.U32.OR P0, PT, R26, 0xfd, P0 ;  /* 0x000000fd1a00780c */ /* 0x000fda0000704470 */
[----:B------:R-:W-:Y:S01]  /*48d0*/  @!P0 MOV R25, RZ ;  /* 0x000000ff00198202 */ /* 0x000fe20000000f00 */
[----:B------:R-:W-:Y:S06]  /*48e0*/  @!P0 BRA `(.L_x_96) ;  /* 0x00000000005c8947 */ /* 0x000fec0003800000 */
[----:B------:R-:W-:Y:S02]  /*48f0*/  FSETP.GTU.FTZ.AND P0, PT, |R8|, +INF , PT ;  /* 0x7f8000000800780b */ /* 0x000fe40003f1c200 */
[----:B------:R-:W-:-:S04]  /*4900*/  FSETP.GTU.FTZ.AND P1, PT, |R9|, +INF , PT ;  /* 0x7f8000000900780b */ /* 0x000fc80003f3c200 */
[----:B------:R-:W-:-:S13]  /*4910*/  PLOP3.LUT P0, PT, P0, P1, PT, 0xf8, 0x8f ;  /* 0x00000000008f781c */ /* 0x000fda0000703f70 */
[----:B------:R-:W-:Y:S05]  /*4920*/  @P0 BRA `(.L_x_97) ;  /* 0x00000004004c0947 */ /* 0x000fea0003800000 */
[----:B------:R-:W-:-:S13]  /*4930*/  LOP3.LUT P0, RZ, R9, 0x7fffffff, R8, 0xc8, !PT ;  /* 0x7fffffff09ff7812 */ /* 0x000fda000780c808 */
[----:B------:R-:W-:Y:S05]  /*4940*/  @!P0 BRA `(.L_x_98) ;  /* 0x00000004003c8947 */ /* 0x000fea0003800000 */
[C---:B------:R-:W-:Y:S02]  /*4950*/  FSETP.NEU.FTZ.AND P0, PT, |R8|.reuse, +INF , PT ;  /* 0x7f8000000800780b */ /* 0x040fe40003f1d200 */
[----:B------:R-:W-:Y:S02]  /*4960*/  FSETP.NEU.FTZ.AND P2, PT, |R9|, +INF , PT ;  /* 0x7f8000000900780b */ /* 0x000fe40003f5d200 */
[----:B------:R-:W-:-:S11]  /*4970*/  FSETP.NEU.FTZ.AND P1, PT, |R8|, +INF , PT ;  /* 0x7f8000000800780b */ /* 0x000fd60003f3d200 */
[----:B------:R-:W-:Y:S05]  /*4980*/  @!P2 BRA !P0, `(.L_x_98) ;  /* 0x00000004002ca947 */ /* 0x000fea0004000000 */
[----:B------:R-:W-:-:S04]  /*4990*/  LOP3.LUT P0, RZ, R8, 0x7fffffff, RZ, 0xc0, !PT ;  /* 0x7fffffff08ff7812 */ /* 0x000fc8000780c0ff */
[----:B------:R-:W-:-:S13]  /*49a0*/  PLOP3.LUT P0, PT, P2, P0, PT, 0x2f, 0xf2 ;  /* 0x0000000000f2781c */ /* 0x000fda0001700577 */
[----:B------:R-:W-:Y:S05]  /*49b0*/  @P0 BRA `(.L_x_99) ;  /* 0x0000000400180947 */ /* 0x000fea0003800000 */
[----:B------:R-:W-:-:S04]  /*49c0*/  LOP3.LUT P0, RZ, R9, 0x7fffffff, RZ, 0xc0, !PT ;  /* 0x7fffffff09ff7812 */ /* 0x000fc8000780c0ff */
[----:B------:R-:W-:-:S13]  /*49d0*/  PLOP3.LUT P1, PT, P1, P0, PT, 0x2f, 0xf2 ;  /* 0x0000000000f2781c */ /* 0x000fda0000f20577 */
[----:B------:R-:W-:Y:S05]  /*49e0*/  @P1 BRA `(.L_x_100) ;  /* 0x0000000400001947 */ /* 0x000fea0003800000 */
[----:B------:R-:W-:Y:S02]  /*49f0*/  ISETP.GE.AND P0, PT, R26, RZ, PT ;  /* 0x000000ff1a00720c */ /* 0x000fe40003f06270 */
[----:B------:R-:W-:-:S11]  /*4a00*/  ISETP.GE.AND P1, PT, R27, RZ, PT ;  /* 0x000000ff1b00720c */ /* 0x000fd60003f26270 */
[----:B------:R-:W-:Y:S01]  /*4a10*/  @P0 IMAD.MOV.U32 R25, RZ, RZ, RZ ;  /* 0x000000ffff190224 */ /* 0x000fe200078e00ff */
[----:B------:R-:W-:Y:S01]  /*4a20*/  @!P0 MOV R25, 0xffffffc0 ;  /* 0xffffffc000198802 */ /* 0x000fe20000000f00 */
[----:B------:R-:W-:Y:S01]  /*4a30*/  @!P0 FFMA R8, R8, 1.84467440737095516160e+19, RZ ;  /* 0x5f80000008088823 */ /* 0x000fe200000000ff */
[----:B------:R-:W-:Y:S02]  /*4a40*/  @!P1 FFMA R9, R9, 1.84467440737095516160e+19, RZ ;  /* 0x5f80000009099823 */ /* 0x000fe400000000ff */
[----:B------:R-:W-:-:S07]  /*4a50*/  @!P1 IADD3 R25, PT, PT, R25, 0x40, RZ ;  /* 0x0000004019199810 */ /* 0x000fce0007ffe0ff */
.L_x_96:
[----:B------:R-:W-:Y:S01]  /*4a60*/  LEA R26, R15, 0xc0800000, 0x17 ;  /* 0xc08000000f1a7811 */ /* 0x000fe200078eb8ff */
[----:B------:R-:W-:Y:S01]  /*4a70*/  BSSY.RECONVERGENT B1, `(.L_x_101) ;  /* 0x0000036000017945 */ /* 0x000fe20003800200 */
[----:B------:R-:W-:Y:S02]  /*4a80*/  IADD3 R28, PT, PT, R28, -0x7f, RZ ;  /* 0xffffff811c1c7810 */ /* 0x000fe40007ffe0ff */
[----:B------:R-:W-:-:S03]  /*4a90*/  IADD3 R29, PT, PT, -R26, R9, RZ ;  /* 0x000000091a1d7210 */ /* 0x000fc60007ffe1ff */
[C---:B------:R-:W-:Y:S01]  /*4aa0*/  IMAD R8, R28.reuse, -0x800000, R8 ;  /* 0xff8000001c087824 */ /* 0x040fe200078e0208 */
[----:B------:R-:W0:Y:S01]  /*4ab0*/  MUFU.RCP R9, R29 ;  /* 0x0000001d00097308 */ /* 0x000e220000001000 */
[----:B------:R-:W-:Y:S01]  /*4ac0*/  FADD.FTZ R27, -R29, -RZ ;  /* 0x800000ff1d1b7221 */ /* 0x000fe20000010100 */
[----:B------:R-:W-:-:S05]  /*4ad0*/  IADD3 R28, PT, PT, R28, 0x7f, -R15 ;  /* 0x0000007f1c1c7810 */ /* 0x000fca0007ffe80f */
[----:B------:R-:W-:Y:S02]  /*4ae0*/  IMAD.IADD R28, R28, 0x1, R25 ;  /* 0x000000011c1c7824 */ /* 0x000fe400078e0219 */
[----:B0-----:R-:W-:-:S04]  /*4af0*/  FFMA R26, R9, R27, 1 ;  /* 0x3f800000091a7423 */ /* 0x001fc8000000001b */
[----:B------:R-:W-:-:S04]  /*4b00*/  FFMA R9, R9, R26, R9 ;  /* 0x0000001a09097223 */ /* 0x000fc80000000009 */
[----:B------:R-:W-:-:S04]  /*4b10*/  FFMA R26, R8, R9, RZ ;  /* 0x00000009081a7223 */ /* 0x000fc800000000ff */
[----:B------:R-:W-:-:S04]  /*4b20*/  FFMA R30, R27, R26, R8 ;  /* 0x0000001a1b1e7223 */ /* 0x000fc80000000008 */
[----:B------:R-:W-:-:S04]  /*4b30*/  FFMA R26, R9, R30, R26 ;  /* 0x0000001e091a7223 */ /* 0x000fc8000000001a */
[----:B------:R-:W-:-:S04]  /*4b40*/  FFMA R27, R27, R26, R8 ;  /* 0x0000001a1b1b7223 */ /* 0x000fc80000000008 */
[----:B------:R-:W-:-:S05]  /*4b50*/  FFMA R8, R9, R27, R26 ;  /* 0x0000001b09087223 */ /* 0x000fca000000001a */
[----:B------:R-:W-:-:S04]  /*4b60*/  SHF.R.U32.HI R15, RZ, 0x17, R8 ;  /* 0x00000017ff0f7819 */ /* 0x000fc80000011608 */
[----:B------:R-:W-:-:S04]  /*4b70*/  LOP3.LUT R15, R15, 0xff, RZ, 0xc0, !PT ;  /* 0x000000ff0f0f7812 */ /* 0x000fc800078ec0ff */
[----:B------:R-:W-:-:S04]  /*4b80*/  IADD3 R29, PT, PT, R15, R28, RZ ;  /* 0x0000001c0f1d7210 */ /* 0x000fc80007ffe0ff */
[----:B------:R-:W-:-:S04]  /*4b90*/  IADD3 R15, PT, PT, R29, -0x1, RZ ;  /* 0xffffffff1d0f7810 */ /* 0x000fc80007ffe0ff */
[----:B------:R-:W-:-:S13]  /*4ba0*/  ISETP.GE.U32.AND P0, PT, R15, 0xfe, PT ;  /* 0x000000fe0f00780c */ /* 0x000fda0003f06070 */
[----:B------:R-:W-:Y:S05]  /*4bb0*/  @!P0 BRA `(.L_x_102) ;  /* 0x0000000000808947 */ /* 0x000fea0003800000 */
[----:B------:R-:W-:-:S13]  /*4bc0*/  ISETP.GT.AND P0, PT, R29, 0xfe, PT ;  /* 0x000000fe1d00780c */ /* 0x000fda0003f04270 */
[----:B------:R-:W-:Y:S05]  /*4bd0*/  @P0 BRA `(.L_x_103) ;  /* 0x00000000006c0947 */ /* 0x000fea0003800000 */
[----:B------:R-:W-:-:S13]  /*4be0*/  ISETP.GE.AND P0, PT, R29, 0x1, PT ;  /* 0x000000011d00780c */ /* 0x000fda0003f06270 */
[----:B------:R-:W-:Y:S05]  /*4bf0*/  @P0 BRA `(.L_x_104) ;  /* 0x0000000000740947 */ /* 0x000fea0003800000 */
[----:B------:R-:W-:Y:S02]  /*4c00*/  ISETP.GE.AND P0, PT, R29, -0x18, PT ;  /* 0xffffffe81d00780c */ /* 0x000fe40003f06270 */
[----:B------:R-:W-:-:S11]  /*4c10*/  LOP3.LUT R8, R8, 0x80000000, RZ, 0xc0, !PT ;  /* 0x8000000008087812 */ /* 0x000fd600078ec0ff */
[----:B------:R-:W-:Y:S05]  /*4c20*/  @!P0 BRA `(.L_x_104) ;  /* 0x0000000000688947 */ /* 0x000fea0003800000 */
[-CC-:B------:R-:W-:Y:S01]  /*4c30*/  FFMA.RZ R15, R9, R27.reuse, R26.reuse ;  /* 0x0000001b090f7223 */ /* 0x180fe2000000c01a */
[C---:B------:R-:W-:Y:S02]  /*4c40*/  IADD3 R28, PT, PT, R29.reuse, 0x20, RZ ;  /* 0x000000201d1c7810 */ /* 0x040fe40007ffe0ff */
[----:B------:R-:W-:Y:S02]  /*4c50*/  ISETP.NE.AND P2, PT, R29, RZ, PT ;  /* 0x000000ff1d00720c */ /* 0x000fe40003f45270 */
[----:B------:R-:W-:Y:S01]  /*4c60*/  LOP3.LUT R25, R15, 0x7fffff, RZ, 0xc0, !PT ;  /* 0x007fffff0f197812 */ /* 0x000fe200078ec0ff */
[CCC-:B------:R-:W-:Y:S01]  /*4c70*/  FFMA.RP R15, R9.reuse, R27.reuse, R26.reuse ;  /* 0x0000001b090f7223 */ /* 0x1c0fe2000000801a */
[----:B------:R-:W-:Y:S01]  /*4c80*/  FFMA.RM R26, R9, R27, R26 ;  /* 0x0000001b091a7223 */ /* 0x000fe2000000401a */
[----:B------:R-:W-:Y:S02]  /*4c90*/  ISETP.NE.AND P0, PT, R29, RZ, PT ;  /* 0x000000ff1d00720c */ /* 0x000fe40003f05270 */
[----:B------:R-:W-:-:S02]  /*4ca0*/  LOP3.LUT R25, R25, 0x800000, RZ, 0xfc, !PT ;  /* 0x0080000019197812 */ /* 0x000fc400078efcff */
[----:B------:R-:W-:Y:S02]  /*4cb0*/  IADD3 R9, PT, PT, -R29, RZ, RZ ;  /* 0x000000ff1d097210 */ /* 0x000fe40007ffe1ff */
[----:B------:R-:W-:Y:S02]  /*4cc0*/  SHF.L.U32 R28, R25, R28, RZ ;  /* 0x0000001c191c7219 */ /* 0x000fe400000006ff */
[----:B------:R-:W-:Y:S02]  /*4cd0*/  FSETP.NEU.FTZ.AND P1, PT, R15, R26, PT ;  /* 0x0000001a0f00720b */ /* 0x000fe40003f3d000 */
[----:B------:R-:W-:Y:S02]  /*4ce0*/  SEL R26, R9, RZ, P2 ;  /* 0x000000ff091a7207 */ /* 0x000fe40001000000 */
[----:B------:R-:W-:Y:S02]  /*4cf0*/  ISETP.NE.AND P0, PT, R28, RZ, P0 ;  /* 0x000000ff1c00720c */ /* 0x000fe40000705270 */
[----:B------:R-:W-:-:S02]  /*4d00*/  SHF.R.U32.HI R26, RZ, R26, R25 ;  /* 0x0000001aff1a7219 */ /* 0x000fc40000011619 */
[----:B------:R-:W-:Y:S02]  /*4d10*/  PLOP3.LUT P0, PT, P1, P0, PT, 0xf8, 0x8f ;  /* 0x00000000008f781c */ /* 0x000fe40000f01f70 */
[----:B------:R-:W-:Y:S02]  /*4d20*/  SHF.R.U32.HI R28, RZ, 0x1, R26 ;  /* 0x00000001ff1c7819 */ /* 0x000fe4000001161a */
[----:B------:R-:W-:-:S04]  /*4d30*/  SEL R9, RZ, 0x1, !P0 ;  /* 0x00000001ff097807 */ /* 0x000fc80004000000 */
[----:B------:R-:W-:-:S04]  /*4d40*/  LOP3.LUT R9, R9, 0x1, R28, 0xf8, !PT ;  /* 0x0000000109097812 */ /* 0x000fc800078ef81c */
[----:B------:R-:W-:-:S05]  /*4d50*/  LOP3.LUT R9, R9, R26, RZ, 0xc0, !PT ;  /* 0x0000001a09097212 */ /* 0x000fca00078ec0ff */
[----:B------:R-:W-:-:S05]  /*4d60*/  IMAD.IADD R9, R28, 0x1, R9 ;  /* 0x000000011c097824 */ /* 0x000fca00078e0209 */
[----:B------:R-:W-:Y:S01]  /*4d70*/  LOP3.LUT R8, R9, R8, RZ, 0xfc, !PT ;  /* 0x0000000809087212 */ /* 0x000fe200078efcff */
[----:B------:R-:W-:Y:S06]  /*4d80*/  BRA `(.L_x_104) ;  /* 0x0000000000107947 */ /* 0x000fec0003800000 */
.L_x_103:
[----:B------:R-:W-:-:S04]  /*4d90*/  LOP3.LUT R8, R8, 0x80000000, RZ, 0xc0, !PT ;  /* 0x8000000008087812 */ /* 0x000fc800078ec0ff */
[----:B------:R-:W-:Y:S01]  /*4da0*/  LOP3.LUT R8, R8, 0x7f800000, RZ, 0xfc, !PT ;  /* 0x7f80000008087812 */ /* 0x000fe200078efcff */
[----:B------:R-:W-:Y:S06]  /*4db0*/  BRA `(.L_x_104) ;  /* 0x0000000000047947 */ /* 0x000fec0003800000 */
.L_x_102:
[----:B------:R-:W-:-:S07]  /*4dc0*/  LEA R8, R28, R8, 0x17 ;  /* 0x000000081c087211 */ /* 0x000fce00078eb8ff */
.L_x_104:
[----:B------:R-:W-:Y:S05]  /*4dd0*/  BSYNC.RECONVERGENT B1 ;  /* 0x0000000000017941 */ /* 0x000fea0003800200 */
.L_x_101:
[----:B------:R-:W-:Y:S05]  /*4de0*/  BRA `(.L_x_105) ;  /* 0x0000000000207947 */ /* 0x000fea0003800000 */
.L_x_100:
[----:B------:R-:W-:-:S04]  /*4df0*/  LOP3.LUT R8, R9, 0x80000000, R8, 0x48, !PT ;  /* 0x8000000009087812 */ /* 0x000fc800078e4808 */
[----:B------:R-:W-:Y:S01]  /*4e00*/  LOP3.LUT R8, R8, 0x7f800000, RZ, 0xfc, !PT ;  /* 0x7f80000008087812 */ /* 0x000fe200078efcff */
[----:B------:R-:W-:Y:S06]  /*4e10*/  BRA `(.L_x_105) ;  /* 0x0000000000147947 */ /* 0x000fec0003800000 */
.L_x_99:
[----:B------:R-:W-:Y:S01]  /*4e20*/  LOP3.LUT R8, R9, 0x80000000, R8, 0x48, !PT ;  /* 0x8000000009087812 */ /* 0x000fe200078e4808 */
[----:B------:R-:W-:Y:S06]  /*4e30*/  BRA `(.L_x_105) ;  /* 0x00000000000c7947 */ /* 0x000fec0003800000 */
.L_x_98:
[----:B------:R-:W0:Y:S01]  /*4e40*/  MUFU.RSQ R8, -QNAN ;  /* 0xffc0000000087908 */ /* 0x000e220000001400 */
[----:B------:R-:W-:Y:S05]  /*4e50*/  BRA `(.L_x_105) ;  /* 0x0000000000047947 */ /* 0x000fea0003800000 */
.L_x_97:
[----:B------:R-:W-:-:S07]  /*4e60*/  FADD.FTZ R8, R8, R9 ;  /* 0x0000000908087221 */ /* 0x000fce0000010000 */
.L_x_105:
[----:B------:R-:W-:Y:S05]  /*4e70*/  BSYNC.RECONVERGENT B0 ;  /* 0x0000000000007941 */ /* 0x000fea0003800200 */
.L_x_95:
[----:B------:R-:W-:Y:S01]  /*4e80*/  HFMA2 R9, -RZ, RZ, 0, 0 ;  /* 0x00000000ff097431 */ /* 0x000fe200000001ff */
[----:B0-----:R-:W-:Y:S02]  /*4e90*/  MOV R15, R8 ;  /* 0x00000008000f7202 */ /* 0x001fe40000000f00 */
[----:B------:R-:W-:-:S04]  /*4ea0*/  MOV R8, R14 ;  /* 0x0000000e00087202 */ /* 0x000fc80000000f00 */
[----:B------:R-:W-:Y:S05]  /*4eb0*/  RET.REL.NODEC R8 `(_Z26multihead_attention_kernelPKfS0_S0_Pfiii) ;  /* 0xffffffb008507950 */ /* 0x000fea0003c3ffff */
.L_x_106:
[----:B------:R-:W-:-:S00]  /*4ec0*/  BRA `(.L_x_106) ;  /* 0xfffffffc00fc7947 */ /* 0x000fc0000383ffff */
[----:B------:R-:W-:-:S00]  /*4ed0*/  NOP ;  /* 0x0000000000007918 */ /* 0x000fc00000000000 */
        /* <DEDUP_REMOVED lines=10> */
.L_x_107:


//--------------------- .nv.shared._Z26multihead_attention_kernelPKfS0_S0_Pfiii --------------------------
	.section	.nv.shared._Z26multihead_attention_kernelPKfS0_S0_Pfiii,"aw",@nobits
	.sectionflags	@""
	.align	16
.nv.shared._Z26multihead_attention_kernelPKfS0_S0_Pfiii:
	.zero		1152


//--------------------- .nv.shared.reserved.0     --------------------------
	.section	.nv.shared.reserved.0,"aw",@nobits
	.weak		__nv_reservedSMEM_offset_0_alias
	.size		__nv_reservedSMEM_offset_0_alias, 0, 64
	.other		__nv_reservedSMEM_offset_0_alias,@"STO_CUDA_RESERVED_SHARED STV_DEFAULT"
__nv_reservedSMEM_offset_0_alias:
	.zero		0
	.zero		64


//--------------------- .nv.constant0._Z26multihead_attention_kernelPKfS0_S0_Pfiii --------------------------
	.section	.nv.constant0._Z26multihead_attention_kernelPKfS0_S0_Pfiii,"a",@progbits
	.sectionflags	@""
	.align	4
.nv.constant0._Z26multihead_attention_kernelPKfS0_S0_Pfiii:
	.zero		940


//--------------------- SYMBOLS --------------------------

	.type		.nv.reservedSmem.offset0,@object
	.size		.nv.reservedSmem.offset0,0x4
	.type		.nv.reservedSmem.cap,@object
	.size		.nv.reservedSmem.cap,0x4
